	.target	sm_100a

	.elftype	@"ET_EXEC"


//--------------------- .note.nv.tkinfo           --------------------------
	.section	.note.nv.tkinfo,"",@"SHT_NOTE"
	.sectionflags	@"SHF_NOTE_NV_TKINFO"
	.tkinfo
        /*0018*/ 	.word	0x00000002
        /*0030*/ 	.string	""
        /*0030*/ 	.string	"ptxas"
        /*0030*/ 	.string	"Cuda compilation tools, release 13.0, V13.0.88"
        /*0030*/ 	.string	"Build cuda_13.0.r13.0/compiler.36424714_0"
        /*0030*/ 	.string	"-arch sm_100a -m 64 "



//--------------------- .note.nv.cuinfo           --------------------------
	.section	.note.nv.cuinfo,"",@"SHT_NOTE"
	.sectionflags	@"SHF_NOTE_NV_CUINFO"
        /*0018*/ 	.short	0x0002
        /*001a*/ 	.short	0x0064
        /*001c*/ 	.short	0x0082
	.zero		2


//--------------------- .nv.info                  --------------------------
	.section	.nv.info,"",@"SHT_CUDA_INFO"
	.align	4


	//----- nvinfo : EIATTR_REGCOUNT
	.align		4
        /*0000*/ 	.byte	0x04, 0x2f
        /*0002*/ 	.short	(.L_20 - .L_19)
	.align		4
.L_19:
        /*0004*/ 	.word	index@(_ZN7cutlass13device_kernelINS_4gemm6kernel13GemmUniversalIN4cute5tupleIJiiiiEEENS1_10collective13CollectiveMmaINS1_35MainloopSm100TmaUmmaWarpSpecializedILi3ELi2ELi4ENS5_IJNS4_1CILi2EEESB_NSA_ILi1EEEEEEEENS5_IJNSA_ILi128EEENSA_ILi256EEESF_EEENS_12float_e5m2_tENS5_IJlSC_lEEESI_SJ_NS4_8TiledMMAINS4_8MMA_AtomIJNS4_10MMA_TraitsINS4_25SM100_MMA_F8F6F4_2x1SM_SSEJSI_SI_fSF_SG_NS4_17integral_constantINS4_4UMMA5MajorELSQ_0EEESR_NSO_INSP_7ScaleInELSS_0EEEST_EEEEEENS4_6LayoutINS5_IJSC_SC_SC_EEENS5_IJNSA_ILi0EEESY_SY_EEEEENS5_IJNS4_10UnderscoreES11_S11_EEEEENS4_28SM100_TMA_2SM_LOAD_MULTICASTENS4_14ComposedLayoutINS4_7SwizzleILi3ELi4ELi3EEENS4_18smem_ptr_flag_bitsILi8EEENSW_INS5_IJNSA_ILi8EEESF_EEENS5_IJSF_SC_EEEEEEEvNS4_8identityENS4_18SM100_TMA_2SM_LOADES1E_vS1F_EENS_8epilogue10collective18CollectiveEpilogueINS1I_23Sm100TmaWarpSpecializedILi4ELi2ELi32ELb0ELb0EEEJNS5_IJNSA_ILi64EEESG_SF_EEENS5_IJNSW_IS1N_SC_EENSW_INS5_IJNSA_ILi32EEESB_EEENS5_IJSC_SF_EEEEEEEESI_SJ_SI_SJ_NS1I_6fusion15FusionCallbacksIS1M_NS1V_17LinearCombinationISI_fSI_fLNS_15FloatRoundStyleE2EEES1O_S1U_JEEENS4_5SM1004TMEM4LOAD26SM100_TMEM_LOAD_32dp32b32xENS4_13SM90_TMA_LOADENS15_INS16_ILi1ELi4ELi3EEES19_NSW_INS5_IJS1A_S1Q_EEENS5_IJS1Q_SC_EEEEEEENS4_39AutoVectorizingCopyWithAssumedAlignmentILi128EEENS4_14SM90_TMA_STOREES2A_S2C_S2C_EEEvvEEEEvNT_6ParamsE)
        /*0008*/ 	.word	0x00000074


	//----- nvinfo : EIATTR_FRAME_SIZE
	.align		4
.L_20:
        /*000c*/ 	.byte	0x04, 0x11
        /*000e*/ 	.short	(.L_22 - .L_21)
	.align		4
.L_21:
        /*0010*/ 	.word	index@($__internal_2_$__cuda_sm10x_tcgen05_guardrail_trap_unallocated_columns_being_dealloced)
        /*0014*/ 	.word	0x00000000


	//----- nvinfo : EIATTR_FRAME_SIZE
	.align		4
.L_22:
        /*0018*/ 	.byte	0x04, 0x11
        /*001a*/ 	.short	(.L_24 - .L_23)
	.align		4
.L_23:
        /*001c*/ 	.word	index@($__internal_1_$__cuda_sm10x_tcgen05_guardrail_trap_phase_invalid_during_alloc)
        /*0020*/ 	.word	0x00000000


	//----- nvinfo : EIATTR_FRAME_SIZE
	.align		4
.L_24:
        /*0024*/ 	.byte	0x04, 0x11
        /*0026*/ 	.short	(.L_26 - .L_25)
	.align		4
.L_25:
        /*0028*/ 	.word	index@($__internal_0_$__cuda_sm10x_tcgen05_guardrail_trap_col_being_dealloced_not_returned_by_alloc)
        /*002c*/ 	.word	0x00000000


	//----- nvinfo : EIATTR_FRAME_SIZE
	.align		4
.L_26:
        /*0030*/ 	.byte	0x04, 0x11
        /*0032*/ 	.short	(.L_28 - .L_27)
	.align		4
.L_27:
        /*0034*/ 	.word	index@(_ZN7cutlass13device_kernelINS_4gemm6kernel13GemmUniversalIN4cute5tupleIJiiiiEEENS1_10collective13CollectiveMmaINS1_35MainloopSm100TmaUmmaWarpSpecializedILi3ELi2ELi4ENS5_IJNS4_1CILi2EEESB_NSA_ILi1EEEEEEEENS5_IJNSA_ILi128EEENSA_ILi256EEESF_EEENS_12float_e5m2_tENS5_IJlSC_lEEESI_SJ_NS4_8TiledMMAINS4_8MMA_AtomIJNS4_10MMA_TraitsINS4_25SM100_MMA_F8F6F4_2x1SM_SSEJSI_SI_fSF_SG_NS4_17integral_constantINS4_4UMMA5MajorELSQ_0EEESR_NSO_INSP_7ScaleInELSS_0EEEST_EEEEEENS4_6LayoutINS5_IJSC_SC_SC_EEENS5_IJNSA_ILi0EEESY_SY_EEEEENS5_IJNS4_10UnderscoreES11_S11_EEEEENS4_28SM100_TMA_2SM_LOAD_MULTICASTENS4_14ComposedLayoutINS4_7SwizzleILi3ELi4ELi3EEENS4_18smem_ptr_flag_bitsILi8EEENSW_INS5_IJNSA_ILi8EEESF_EEENS5_IJSF_SC_EEEEEEEvNS4_8identityENS4_18SM100_TMA_2SM_LOADES1E_vS1F_EENS_8epilogue10collective18CollectiveEpilogueINS1I_23Sm100TmaWarpSpecializedILi4ELi2ELi32ELb0ELb0EEEJNS5_IJNSA_ILi64EEESG_SF_EEENS5_IJNSW_IS1N_SC_EENSW_INS5_IJNSA_ILi32EEESB_EEENS5_IJSC_SF_EEEEEEEESI_SJ_SI_SJ_NS1I_6fusion15FusionCallbacksIS1M_NS1V_17LinearCombinationISI_fSI_fLNS_15FloatRoundStyleE2EEES1O_S1U_JEEENS4_5SM1004TMEM4LOAD26SM100_TMEM_LOAD_32dp32b32xENS4_13SM90_TMA_LOADENS15_INS16_ILi1ELi4ELi3EEES19_NSW_INS5_IJS1A_S1Q_EEENS5_IJS1Q_SC_EEEEEEENS4_39AutoVectorizingCopyWithAssumedAlignmentILi128EEENS4_14SM90_TMA_STOREES2A_S2C_S2C_EEEvvEEEEvNT_6ParamsE)
        /*0038*/ 	.word	0x00000000


	//----- nvinfo : EIATTR_MIN_STACK_SIZE
	.align		4
.L_28:
        /*003c*/ 	.byte	0x04, 0x12
        /*003e*/ 	.short	(.L_30 - .L_29)
	.align		4
.L_29:
        /*0040*/ 	.word	index@(_ZN7cutlass13device_kernelINS_4gemm6kernel13GemmUniversalIN4cute5tupleIJiiiiEEENS1_10collective13CollectiveMmaINS1_35MainloopSm100TmaUmmaWarpSpecializedILi3ELi2ELi4ENS5_IJNS4_1CILi2EEESB_NSA_ILi1EEEEEEEENS5_IJNSA_ILi128EEENSA_ILi256EEESF_EEENS_12float_e5m2_tENS5_IJlSC_lEEESI_SJ_NS4_8TiledMMAINS4_8MMA_AtomIJNS4_10MMA_TraitsINS4_25SM100_MMA_F8F6F4_2x1SM_SSEJSI_SI_fSF_SG_NS4_17integral_constantINS4_4UMMA5MajorELSQ_0EEESR_NSO_INSP_7ScaleInELSS_0EEEST_EEEEEENS4_6LayoutINS5_IJSC_SC_SC_EEENS5_IJNSA_ILi0EEESY_SY_EEEEENS5_IJNS4_10UnderscoreES11_S11_EEEEENS4_28SM100_TMA_2SM_LOAD_MULTICASTENS4_14ComposedLayoutINS4_7SwizzleILi3ELi4ELi3EEENS4_18smem_ptr_flag_bitsILi8EEENSW_INS5_IJNSA_ILi8EEESF_EEENS5_IJSF_SC_EEEEEEEvNS4_8identityENS4_18SM100_TMA_2SM_LOADES1E_vS1F_EENS_8epilogue10collective18CollectiveEpilogueINS1I_23Sm100TmaWarpSpecializedILi4ELi2ELi32ELb0ELb0EEEJNS5_IJNSA_ILi64EEESG_SF_EEENS5_IJNSW_IS1N_SC_EENSW_INS5_IJNSA_ILi32EEESB_EEENS5_IJSC_SF_EEEEEEEESI_SJ_SI_SJ_NS1I_6fusion15FusionCallbacksIS1M_NS1V_17LinearCombinationISI_fSI_fLNS_15FloatRoundStyleE2EEES1O_S1U_JEEENS4_5SM1004TMEM4LOAD26SM100_TMEM_LOAD_32dp32b32xENS4_13SM90_TMA_LOADENS15_INS16_ILi1ELi4ELi3EEES19_NSW_INS5_IJS1A_S1Q_EEENS5_IJS1Q_SC_EEEEEEENS4_39AutoVectorizingCopyWithAssumedAlignmentILi128EEENS4_14SM90_TMA_STOREES2A_S2C_S2C_EEEvvEEEEvNT_6ParamsE)
        /*0044*/ 	.word	0x00000000
.L_30:


//--------------------- .nv.compat                --------------------------
	.section	.nv.compat,"",@"SHT_CUDA_COMPAT_INFO"
	.align	4
        /*0000*/ 	.byte	0x02, 0x09, 0x01, 0x00, 0x02, 0x02, 0x02, 0x00, 0x02, 0x05, 0x05, 0x00, 0x03, 0x07, 0x01, 0x01
        /*0010*/ 	.byte	0x02, 0x03, 0x01, 0x00, 0x02, 0x06, 0x01, 0x00, 0x04, 0x0b, 0x08, 0x00, 0x09, 0x00, 0x00, 0x00
        /*0020*/ 	.byte	0x00, 0x00, 0x00, 0x00


//--------------------- .nv.info._ZN7cutlass13device_kernelINS_4gemm6kernel13GemmUniversalIN4cute5tupleIJiiiiEEENS1_10collective13CollectiveMmaINS1_35MainloopSm100TmaUmmaWarpSpecializedILi3ELi2ELi4ENS5_IJNS4_1CILi2EEESB_NSA_ILi1EEEEEEEENS5_IJNSA_ILi128EEENSA_ILi256EEESF_EEENS_12float_e5m2_tENS5_IJlSC_lEEESI_SJ_NS4_8TiledMMAINS4_8MMA_AtomIJNS4_10MMA_TraitsINS4_25SM100_MMA_F8F6F4_2x1SM_SSEJSI_SI_fSF_SG_NS4_17integral_constantINS4_4UMMA5MajorELSQ_0EEESR_NSO_INSP_7ScaleInELSS_0EEEST_EEEEEENS4_6LayoutINS5_IJSC_SC_SC_EEENS5_IJNSA_ILi0EEESY_SY_EEEEENS5_IJNS4_10UnderscoreES11_S11_EEEEENS4_28SM100_TMA_2SM_LOAD_MULTICASTENS4_14ComposedLayoutINS4_7SwizzleILi3ELi4ELi3EEENS4_18smem_ptr_flag_bitsILi8EEENSW_INS5_IJNSA_ILi8EEESF_EEENS5_IJSF_SC_EEEEEEEvNS4_8identityENS4_18SM100_TMA_2SM_LOADES1E_vS1F_EENS_8epilogue10collective18CollectiveEpilogueINS1I_23Sm100TmaWarpSpecializedILi4ELi2ELi32ELb0ELb0EEEJNS5_IJNSA_ILi64EEESG_SF_EEENS5_IJNSW_IS1N_SC_EENSW_INS5_IJNSA_ILi32EEESB_EEENS5_IJSC_SF_EEEEEEEESI_SJ_SI_SJ_NS1I_6fusion15FusionCallbacksIS1M_NS1V_17LinearCombinationISI_fSI_fLNS_15FloatRoundStyleE2EEES1O_S1U_JEEENS4_5SM1004TMEM4LOAD26SM100_TMEM_LOAD_32dp32b32xENS4_13SM90_TMA_LOADENS15_INS16_ILi1ELi4ELi3EEES19_NSW_INS5_IJS1A_S1Q_EEENS5_IJS1Q_SC_EEEEEEENS4_39AutoVectorizingCopyWithAssumedAlignmentILi128EEENS4_14SM90_TMA_STOREES2A_S2C_S2C_EEEvvEEEEvNT_6ParamsE --------------------------
	.section	.nv.info._ZN7cutlass13device_kernelINS_4gemm6kernel13GemmUniversalIN4cute5tupleIJiiiiEEENS1_10collective13CollectiveMmaINS1_35MainloopSm100TmaUmmaWarpSpecializedILi3ELi2ELi4ENS5_IJNS4_1CILi2EEESB_NSA_ILi1EEEEEEEENS5_IJNSA_ILi128EEENSA_ILi256EEESF_EEENS_12float_e5m2_tENS5_IJlSC_lEEESI_SJ_NS4_8TiledMMAINS4_8MMA_AtomIJNS4_10MMA_TraitsINS4_25SM100_MMA_F8F6F4_2x1SM_SSEJSI_SI_fSF_SG_NS4_17integral_constantINS4_4UMMA5MajorELSQ_0EEESR_NSO_INSP_7ScaleInELSS_0EEEST_EEEEEENS4_6LayoutINS5_IJSC_SC_SC_EEENS5_IJNSA_ILi0EEESY_SY_EEEEENS5_IJNS4_10UnderscoreES11_S11_EEEEENS4_28SM100_TMA_2SM_LOAD_MULTICASTENS4_14ComposedLayoutINS4_7SwizzleILi3ELi4ELi3EEENS4_18smem_ptr_flag_bitsILi8EEENSW_INS5_IJNSA_ILi8EEESF_EEENS5_IJSF_SC_EEEEEEEvNS4_8identityENS4_18SM100_TMA_2SM_LOADES1E_vS1F_EENS_8epilogue10collective18CollectiveEpilogueINS1I_23Sm100TmaWarpSpecializedILi4ELi2ELi32ELb0ELb0EEEJNS5_IJNSA_ILi64EEESG_SF_EEENS5_IJNSW_IS1N_SC_EENSW_INS5_IJNSA_ILi32EEESB_EEENS5_IJSC_SF_EEEEEEEESI_SJ_SI_SJ_NS1I_6fusion15FusionCallbacksIS1M_NS1V_17LinearCombinationISI_fSI_fLNS_15FloatRoundStyleE2EEES1O_S1U_JEEENS4_5SM1004TMEM4LOAD26SM100_TMEM_LOAD_32dp32b32xENS4_13SM90_TMA_LOADENS15_INS16_ILi1ELi4ELi3EEES19_NSW_INS5_IJS1A_S1Q_EEENS5_IJS1Q_SC_EEEEEEENS4_39AutoVectorizingCopyWithAssumedAlignmentILi128EEENS4_14SM90_TMA_STOREES2A_S2C_S2C_EEEvvEEEEvNT_6ParamsE,"",@"SHT_CUDA_INFO"
	.sectionflags	@""
	.align	4


	//----- nvinfo : EIATTR_CUDA_API_VERSION
	.align		4
        /*0000*/ 	.byte	0x04, 0x37
        /*0002*/ 	.short	(.L_32 - .L_31)
.L_31:
        /*0004*/ 	.word	0x00000082


	//----- nvinfo : EIATTR_KPARAM_INFO
	.align		4
.L_32:
        /*0008*/ 	.byte	0x04, 0x17
        /*000a*/ 	.short	(.L_34 - .L_33)
.L_33:
        /*000c*/ 	.word	0x00000000
        /*0010*/ 	.short	0x0000
        /*0012*/ 	.short	0x0000
        /*0014*/ 	.byte	0x00, 0xf0, 0x01, 0x20


	//----- nvinfo : EIATTR_AT_ENTRY_FRAGMENTS
	.align		4
.L_34:
        /*0018*/ 	.byte	0x04, 0x4f
        /*001a*/ 	.short	(.L_36 - .L_35)


	//   ....[0]....
.L_35:
        /*001c*/ 	.word	0x00000007


	//----- nvinfo : EIATTR_RESERVED_SMEM_USED
	.align		4
.L_36:
        /*0020*/ 	.byte	0x01, 0x41
	.zero		2


	//----- nvinfo : EIATTR_SPARSE_MMA_MASK
	.align		4
        /*0024*/ 	.byte	0x03, 0x50
        /*0026*/ 	.short	0x0000


	//----- nvinfo : EIATTR_TCGEN05_2CTA_USED
	.align		4
        /*0028*/ 	.byte	0x01, 0x52
	.zero		2


	//----- nvinfo : EIATTR_MAXREG_COUNT
	.align		4
        /*002c*/ 	.byte	0x03, 0x1b
        /*002e*/ 	.short	0x00ff


	//----- nvinfo : EIATTR_NUM_BARRIERS
	.align		4
        /*0030*/ 	.byte	0x02, 0x4c
        /*0032*/ 	.byte	0x07
	.zero		1


	//----- nvinfo : EIATTR_EXTERNS
	.align		4
        /*0034*/ 	.byte	0x04, 0x0f
        /*0036*/ 	.short	(.L_38 - .L_37)


	//   ....[0]....
	.align		4
.L_37:
        /*0038*/ 	.word	index@(__assertfail)


	//----- nvinfo : EIATTR_MERCURY_ISA_VERSION
	.align		4
.L_38:
        /*003c*/ 	.byte	0x03, 0x5f
        /*003e*/ 	.short	0x0101


	//----- nvinfo : EIATTR_INT_WARP_WIDE_INSTR_OFFSETS
	.align		4
        /*0040*/ 	.byte	0x04, 0x31
        /*0042*/ 	.short	(.L_40 - .L_39)


	//   ....[0]....
.L_39:
        /*0044*/ 	.word	0x00000d50


	//   ....[1]....
        /*0048*/ 	.word	0x00000df0


	//   ....[2]....
        /*004c*/ 	.word	0x000041e0


	//   ....[3]....
        /*0050*/ 	.word	0x00004200


	//   ....[4]....
        /*0054*/ 	.word	0x00004230


	//   ....[5]....
        /*0058*/ 	.word	0x00004da0


	//   ....[6]....
        /*005c*/ 	.word	0x00004e40


	//   ....[7]....
        /*0060*/ 	.word	0x00004ef0


	//   ....[8]....
        /*0064*/ 	.word	0x00004f60


	//   ....[9]....
        /*0068*/ 	.word	0x00005020


	//   ....[10]....
        /*006c*/ 	.word	0x000050c0


	//   ....[11]....
        /*0070*/ 	.word	0x00005130


	//   ....[12]....
        /*0074*/ 	.word	0x000051f0


	//   ....[13]....
        /*0078*/ 	.word	0x00005290


	//   ....[14]....
        /*007c*/ 	.word	0x00005330


	//   ....[15]....
        /*0080*/ 	.word	0x00005420


	//   ....[16]....
        /*0084*/ 	.word	0x000054f0


	//----- nvinfo : EIATTR_COOP_GROUP_MASK_REGIDS
	.align		4
.L_40:
        /*0088*/ 	.byte	0x04, 0x29
        /*008a*/ 	.short	(.L_42 - .L_41)


	//   ....[0]....
.L_41:
        /*008c*/ 	.word	0xffffffff


	//   ....[1]....
        /*0090*/ 	.word	0xffffffff


	//   ....[2]....
        /*0094*/ 	.word	0xffffffff


	//   ....[3]....
        /*0098*/ 	.word	0xffffffff


	//   ....[4]....
        /*009c*/ 	.word	0xffffffff


	//   ....[5]....
        /*00a0*/ 	.word	0xffffffff


	//   ....[6]....
        /*00a4*/ 	.word	0xffffffff


	//   ....[7]....
        /*00a8*/ 	.word	0xffffffff


	//   ....[8]....
        /*00ac*/ 	.word	0xffffffff


	//   ....[9]....
        /*00b0*/ 	.word	0xffffffff


	//   ....[10]....
        /*00b4*/ 	.word	0xffffffff


	//   ....[11]....
        /*00b8*/ 	.word	0xffffffff


	//   ....[12]....
        /*00bc*/ 	.word	0xffffffff


	//   ....[13]....
        /*00c0*/ 	.word	0xffffffff


	//----- nvinfo : EIATTR_COOP_GROUP_INSTR_OFFSETS
	.align		4
.L_42:
        /*00c4*/ 	.byte	0x04, 0x28
        /*00c6*/ 	.short	(.L_44 - .L_43)


	//   ....[0]....
.L_43:
        /*00c8*/ 	.word	0x000000b0


	//   ....[1]....
        /*00cc*/ 	.word	0x00000520


	//   ....[2]....
        /*00d0*/ 	.word	0x000006c0


	//   ....[3]....
        /*00d4*/ 	.word	0x00000850


	//   ....[4]....
        /*00d8*/ 	.word	0x00000940


	//   ....[5]....
        /*00dc*/ 	.word	0x00000aa0


	//   ....[6]....
        /*00e0*/ 	.word	0x00000c30


	//   ....[7]....
        /*00e4*/ 	.word	0x00000e70


	//   ....[8]....
        /*00e8*/ 	.word	0x000021a0


	//   ....[9]....
        /*00ec*/ 	.word	0x00002fc0


	//   ....[10]....
        /*00f0*/ 	.word	0x00003490


	//   ....[11]....
        /*00f4*/ 	.word	0x000034c0


	//   ....[12]....
        /*00f8*/ 	.word	0x000040e0


	//   ....[13]....
        /*00fc*/ 	.word	0x000042f0


	//----- nvinfo : EIATTR_VRC_CTA_INIT_COUNT
	.align		4
.L_44:
        /*0100*/ 	.byte	0x02, 0x4a
        /*0102*/ 	.byte	0x80
	.zero		1


	//----- nvinfo : EIATTR_SYSCALL_OFFSETS
	.align		4
        /*0104*/ 	.byte	0x04, 0x46
        /*0106*/ 	.short	(.L_46 - .L_45)


	//   ....[0]....
.L_45:
        /*0108*/ 	.word	0x00006070


	//   ....[1]....
        /*010c*/ 	.word	0x000061b0


	//   ....[2]....
        /*0110*/ 	.word	0x000069d0


	//   ....[3]....
        /*0114*/ 	.word	0x000077b0


	//   ....[4]....
        /*0118*/ 	.word	0x00008540


	//   ....[5]....
        /*011c*/ 	.word	0x000092f0


	//----- nvinfo : EIATTR_MBARRIER_INSTR_OFFSETS
	.align		4
.L_46:
        /*0120*/ 	.byte	0x04, 0x39
        /*0122*/ 	.short	(.L_48 - .L_47)


	//   ....[0]....
.L_47:
        /*0124*/ 	.word	0x00000650
        /*0128*/ 	.word	0x000000ff
        /*012c*/ 	.word	0x00000000
        /*0130*/ 	.short	0x0100
        /*0132*/ 	.byte	0x04
	.zero		1


	//   ....[1]....
        /*0134*/ 	.word	0x00000660
        /*0138*/ 	.word	0x000000ff
        /*013c*/ 	.word	0x00000018
        /*0140*/ 	.short	0x0100
        /*0142*/ 	.byte	0x04
	.zero		1


	//   ....[2]....
        /*0144*/ 	.word	0x00000670
        /*0148*/ 	.word	0x000000ff
        /*014c*/ 	.word	0x00000008
        /*0150*/ 	.short	0x0100
        /*0152*/ 	.byte	0x04
	.zero		1


	//   ....[3]....
        /*0154*/ 	.word	0x00000680
        /*0158*/ 	.word	0x000000ff
        /*015c*/ 	.word	0x00000020
        /*0160*/ 	.short	0x0100
        /*0162*/ 	.byte	0x04
	.zero		1


	//   ....[4]....
        /*0164*/ 	.word	0x00000690
        /*0168*/ 	.word	0x000000ff
        /*016c*/ 	.word	0x00000010
        /*0170*/ 	.short	0x0100
        /*0172*/ 	.byte	0x04
	.zero		1


	//   ....[5]....
        /*0174*/ 	.word	0x000006a0
        /*0178*/ 	.word	0x000000ff
        /*017c*/ 	.word	0x00000028
        /*0180*/ 	.short	0x0100
        /*0182*/ 	.byte	0x04
	.zero		1


	//   ....[6]....
        /*0184*/ 	.word	0x000007c0
        /*0188*/ 	.word	0x000000ff
        /*018c*/ 	.word	0x00000030
        /*0190*/ 	.short	0x0100
        /*0192*/ 	.byte	0x04
	.zero		1


	//   ....[7]....
        /*0194*/ 	.word	0x000007d0
        /*0198*/ 	.word	0x000000ff
        /*019c*/ 	.word	0x00000050
        /*01a0*/ 	.short	0x0100
        /*01a2*/ 	.byte	0x04
	.zero		1


	//   ....[8]....
        /*01a4*/ 	.word	0x000007e0
        /*01a8*/ 	.word	0x000000ff
        /*01ac*/ 	.word	0x00000038
        /*01b0*/ 	.short	0x0100
        /*01b2*/ 	.byte	0x04
	.zero		1


	//   ....[9]....
        /*01b4*/ 	.word	0x000007f0
        /*01b8*/ 	.word	0x000000ff
        /*01bc*/ 	.word	0x00000058
        /*01c0*/ 	.short	0x0100
        /*01c2*/ 	.byte	0x04
	.zero		1


	//   ....[10]....
        /*01c4*/ 	.word	0x00000800
        /*01c8*/ 	.word	0x000000ff
        /*01cc*/ 	.word	0x00000040
        /*01d0*/ 	.short	0x0100
        /*01d2*/ 	.byte	0x04
	.zero		1


	//   ....[11]....
        /*01d4*/ 	.word	0x00000810
        /*01d8*/ 	.word	0x000000ff
        /*01dc*/ 	.word	0x00000060
        /*01e0*/ 	.short	0x0100
        /*01e2*/ 	.byte	0x04
	.zero		1


	//   ....[12]....
        /*01e4*/ 	.word	0x00000820
        /*01e8*/ 	.word	0x000000ff
        /*01ec*/ 	.word	0x00000048
        /*01f0*/ 	.short	0x0100
        /*01f2*/ 	.byte	0x04
	.zero		1


	//   ....[13]....
        /*01f4*/ 	.word	0x00000830
        /*01f8*/ 	.word	0x000000ff
        /*01fc*/ 	.word	0x00000068
        /*0200*/ 	.short	0x0100
        /*0202*/ 	.byte	0x04
	.zero		1


	//   ....[14]....
        /*0204*/ 	.word	0x00000910
        /*0208*/ 	.word	0x000000ff
        /*020c*/ 	.word	0x00000070
        /*0210*/ 	.short	0x0100
        /*0212*/ 	.byte	0x06
	.zero		1


	//   ....[15]....
        /*0214*/ 	.word	0x00000920
        /*0218*/ 	.word	0x000000ff
        /*021c*/ 	.word	0x00000078
        /*0220*/ 	.short	0x0100
        /*0222*/ 	.byte	0x06
	.zero		1


	//   ....[16]....
        /*0224*/ 	.word	0x00000a50
        /*0228*/ 	.word	0x000000ff
        /*022c*/ 	.word	0x00000080
        /*0230*/ 	.short	0x0100
        /*0232*/ 	.byte	0x06
	.zero		1


	//   ....[17]....
        /*0234*/ 	.word	0x00000a60
        /*0238*/ 	.word	0x000000ff
        /*023c*/ 	.word	0x00000090
        /*0240*/ 	.short	0x0100
        /*0242*/ 	.byte	0x06
	.zero		1


	//   ....[18]....
        /*0244*/ 	.word	0x00000a70
        /*0248*/ 	.word	0x000000ff
        /*024c*/ 	.word	0x00000088
        /*0250*/ 	.short	0x0100
        /*0252*/ 	.byte	0x06
	.zero		1


	//   ....[19]....
        /*0254*/ 	.word	0x00000a80
        /*0258*/ 	.word	0x000000ff
        /*025c*/ 	.word	0x00000098
        /*0260*/ 	.short	0x0100
        /*0262*/ 	.byte	0x06
	.zero		1


	//   ....[20]....
        /*0264*/ 	.word	0x00000ba0
        /*0268*/ 	.word	0x000000ff
        /*026c*/ 	.word	0x000000a0
        /*0270*/ 	.short	0x0100
        /*0272*/ 	.byte	0x04
	.zero		1


	//   ....[21]....
        /*0274*/ 	.word	0x00000bb0
        /*0278*/ 	.word	0x000000ff
        /*027c*/ 	.word	0x000000c0
        /*0280*/ 	.short	0x0100
        /*0282*/ 	.byte	0x04
	.zero		1


	//   ....[22]....
        /*0284*/ 	.word	0x00000bc0
        /*0288*/ 	.word	0x000000ff
        /*028c*/ 	.word	0x000000a8
        /*0290*/ 	.short	0x0100
        /*0292*/ 	.byte	0x04
	.zero		1


	//   ....[23]....
        /*0294*/ 	.word	0x00000bd0
        /*0298*/ 	.word	0x000000ff
        /*029c*/ 	.word	0x000000c8
        /*02a0*/ 	.short	0x0100
        /*02a2*/ 	.byte	0x04
	.zero		1


	//   ....[24]....
        /*02a4*/ 	.word	0x00000be0
        /*02a8*/ 	.word	0x000000ff
        /*02ac*/ 	.word	0x000000b0
        /*02b0*/ 	.short	0x0100
        /*02b2*/ 	.byte	0x04
	.zero		1


	//   ....[25]....
        /*02b4*/ 	.word	0x00000bf0
        /*02b8*/ 	.word	0x000000ff
        /*02bc*/ 	.word	0x000000d0
        /*02c0*/ 	.short	0x0100
        /*02c2*/ 	.byte	0x04
	.zero		1


	//   ....[26]....
        /*02c4*/ 	.word	0x00000c00
        /*02c8*/ 	.word	0x000000ff
        /*02cc*/ 	.word	0x000000b8
        /*02d0*/ 	.short	0x0100
        /*02d2*/ 	.byte	0x04
	.zero		1


	//   ....[27]....
        /*02d4*/ 	.word	0x00000c10
        /*02d8*/ 	.word	0x000000ff
        /*02dc*/ 	.word	0x000000d8
        /*02e0*/ 	.short	0x0100
        /*02e2*/ 	.byte	0x04
	.zero		1


	//   ....[28]....
        /*02e4*/ 	.word	0x00000d00
        /*02e8*/ 	.word	0x000000ff
        /*02ec*/ 	.word	0x000000e0
        /*02f0*/ 	.short	0x0100
        /*02f2*/ 	.byte	0x04
	.zero		1


	//   ....[29]....
        /*02f4*/ 	.word	0x00000d10
        /*02f8*/ 	.word	0x000000ff
        /*02fc*/ 	.word	0x000000f0
        /*0300*/ 	.short	0x0100
        /*0302*/ 	.byte	0x04
	.zero		1


	//   ....[30]....
        /*0304*/ 	.word	0x00000d20
        /*0308*/ 	.word	0x000000ff
        /*030c*/ 	.word	0x000000e8
        /*0310*/ 	.short	0x0100
        /*0312*/ 	.byte	0x04
	.zero		1


	//   ....[31]....
        /*0314*/ 	.word	0x00000d30
        /*0318*/ 	.word	0x000000ff
        /*031c*/ 	.word	0x000000f8
        /*0320*/ 	.short	0x0100
        /*0322*/ 	.byte	0x04
	.zero		1


	//   ....[32]....
        /*0324*/ 	.word	0x00000e30
        /*0328*/ 	.word	0x000000ff
        /*032c*/ 	.word	0x00000100
        /*0330*/ 	.short	0x0100
        /*0332*/ 	.byte	0x06
	.zero		1


	//   ....[33]....
        /*0334*/ 	.word	0x000019f0
        /*0338*/ 	.word	0x00000000
        /*033c*/ 	.word	0x000000f0
        /*0340*/ 	.short	0x010a
        /*0342*/ 	.byte	0xff
	.zero		1


	//   ....[34]....
        /*0344*/ 	.word	0x00001a10
        /*0348*/ 	.word	0x00000000
        /*034c*/ 	.word	0x000000e0
        /*0350*/ 	.short	0x0101
        /*0352*/ 	.byte	0xff
	.zero		1


	//   ....[35]....
        /*0354*/ 	.word	0x00001ac0
        /*0358*/ 	.word	0x000000ff
        /*035c*/ 	.word	0x00000018
        /*0360*/ 	.short	0x010a
        /*0362*/ 	.byte	0x04
	.zero		1


	//   ....[36]....
        /*0364*/ 	.word	0x00001b90
        /*0368*/ 	.word	0x000000ff
        /*036c*/ 	.word	0x00000018
        /*0370*/ 	.short	0x010a
        /*0372*/ 	.byte	0x21
	.zero		1


	//   ....[37]....
        /*0374*/ 	.word	0x00001d40
        /*0378*/ 	.word	0x000000ff
        /*037c*/ 	.word	0x00000018
        /*0380*/ 	.short	0x010a
        /*0382*/ 	.byte	0x05
	.zero		1


	//   ....[38]....
        /*0384*/ 	.word	0x00001e50
        /*0388*/ 	.word	0x000000ff
        /*038c*/ 	.word	0x00000078
        /*0390*/ 	.short	0x0101
        /*0392*/ 	.byte	0x0d
	.zero		1


	//   ....[39]....
        /*0394*/ 	.word	0x00001e70
        /*0398*/ 	.word	0x000000ff
        /*039c*/ 	.word	0x00000018
        /*03a0*/ 	.short	0x010a
        /*03a2*/ 	.byte	0x04
	.zero		1


	//   ....[40]....
        /*03a4*/ 	.word	0x00001ef0
        /*03a8*/ 	.word	0x000000ff
        /*03ac*/ 	.word	0x00000018
        /*03b0*/ 	.short	0x010a
        /*03b2*/ 	.byte	0x11
	.zero		1


	//   ....[41]....
        /*03b4*/ 	.word	0x00002090
        /*03b8*/ 	.word	0x000000ff
        /*03bc*/ 	.word	0x00000018
        /*03c0*/ 	.short	0x010a
        /*03c2*/ 	.byte	0x05
	.zero		1


	//   ....[42]....
        /*03c4*/ 	.word	0x000021d0
        /*03c8*/ 	.word	0x00000003
        /*03cc*/ 	.word	0x00000080
        /*03d0*/ 	.short	0x010a
        /*03d2*/ 	.byte	0xff
	.zero		1


	//   ....[43]....
        /*03d4*/ 	.word	0x00002320
        /*03d8*/ 	.word	0x00000000
        /*03dc*/ 	.word	0x00000000
        /*03e0*/ 	.short	0x0101
        /*03e2*/ 	.byte	0xff
	.zero		1


	//   ....[44]....
        /*03e4*/ 	.word	0x000028d0
        /*03e8*/ 	.word	0x000000ff
        /*03ec*/ 	.word	0x00000000
        /*03f0*/ 	.short	0x010a
        /*03f2*/ 	.byte	0x04
	.zero		1


	//   ....[45]....
        /*03f4*/ 	.word	0x00002960
        /*03f8*/ 	.word	0x000000ff
        /*03fc*/ 	.word	0x00000000
        /*0400*/ 	.short	0x010a
        /*0402*/ 	.byte	0x05
	.zero		1


	//   ....[46]....
        /*0404*/ 	.word	0x00002a00
        /*0408*/ 	.word	0x00000000
        /*040c*/ 	.word	0x00000000
        /*0410*/ 	.short	0x010a
        /*0412*/ 	.byte	0xff
	.zero		1


	//   ....[47]....
        /*0414*/ 	.word	0x00002b20
        /*0418*/ 	.word	0x00000002
        /*041c*/ 	.word	0x000000e0
        /*0420*/ 	.short	0x010a
        /*0422*/ 	.byte	0xff
	.zero		1


	//   ....[48]....
        /*0424*/ 	.word	0x00002b80
        /*0428*/ 	.word	0x00000004
        /*042c*/ 	.word	0x00000000
        /*0430*/ 	.short	0x0101
        /*0432*/ 	.byte	0xff
	.zero		1


	//   ....[49]....
        /*0434*/ 	.word	0x00002ba0
        /*0438*/ 	.word	0x000000ff
        /*043c*/ 	.word	0x00000090
        /*0440*/ 	.short	0x010a
        /*0442*/ 	.byte	0x04
	.zero		1


	//   ....[50]....
        /*0444*/ 	.word	0x00002cc0
        /*0448*/ 	.word	0x00000002
        /*044c*/ 	.word	0x00000080
        /*0450*/ 	.short	0x010a
        /*0452*/ 	.byte	0xff
	.zero		1


	//   ....[51]....
        /*0454*/ 	.word	0x00002dd0
        /*0458*/ 	.word	0x00000002
        /*045c*/ 	.word	0x00000000
        /*0460*/ 	.short	0x0101
        /*0462*/ 	.byte	0xff
	.zero		1


	//   ....[52]....
        /*0464*/ 	.word	0x00002e60
        /*0468*/ 	.word	0x000000ff
        /*046c*/ 	.word	0x00000090
        /*0470*/ 	.short	0x0106
        /*0472*/ 	.byte	0x04
	.zero		1


	//   ....[53]....
        /*0474*/ 	.word	0x00002e80
        /*0478*/ 	.word	0x000000ff
        /*047c*/ 	.word	0x00000090
        /*0480*/ 	.short	0x010a
        /*0482*/ 	.byte	0x04
	.zero		1


	//   ....[54]....
        /*0484*/ 	.word	0x00002f10
        /*0488*/ 	.word	0x000000ff
        /*048c*/ 	.word	0x00000090
        /*0490*/ 	.short	0x0106
        /*0492*/ 	.byte	0x07
	.zero		1


	//   ....[55]....
        /*0494*/ 	.word	0x00002f50
        /*0498*/ 	.word	0x00000000
        /*049c*/ 	.word	0x00000090
        /*04a0*/ 	.short	0x010a
        /*04a2*/ 	.byte	0xff
	.zero		1


	//   ....[56]....
        /*04a4*/ 	.word	0x00003190
        /*04a8*/ 	.word	0x000000ff
        /*04ac*/ 	.word	0x00000008
        /*04b0*/ 	.short	0x010a
        /*04b2*/ 	.byte	0x05
	.zero		1


	//   ....[57]....
        /*04b4*/ 	.word	0x000031b0
        /*04b8*/ 	.word	0x000000ff
        /*04bc*/ 	.word	0x00000008
        /*04c0*/ 	.short	0x010a
        /*04c2*/ 	.byte	0x05
	.zero		1


	//   ....[58]....
        /*04c4*/ 	.word	0x00003340
        /*04c8*/ 	.word	0x000000ff
        /*04cc*/ 	.word	0x00000008
        /*04d0*/ 	.short	0x010a
        /*04d2*/ 	.byte	0x05
	.zero		1


	//   ....[59]....
        /*04d4*/ 	.word	0x00003360
        /*04d8*/ 	.word	0x000000ff
        /*04dc*/ 	.word	0x00000008
        /*04e0*/ 	.short	0x010a
        /*04e2*/ 	.byte	0x05
	.zero		1


	//   ....[60]....
        /*04e4*/ 	.word	0x00003420
        /*04e8*/ 	.word	0x000000ff
        /*04ec*/ 	.word	0x00000000
        /*04f0*/ 	.short	0x0101
        /*04f2*/ 	.byte	0x04
	.zero		1


	//   ....[61]....
        /*04f4*/ 	.word	0x00003760
        /*04f8*/ 	.word	0x00000000
        /*04fc*/ 	.word	0x00000080
        /*0500*/ 	.short	0x010a
        /*0502*/ 	.byte	0xff
	.zero		1


	//   ....[62]....
        /*0504*/ 	.word	0x00003820
        /*0508*/ 	.word	0x00000000
        /*050c*/ 	.word	0x00000000
        /*0510*/ 	.short	0x0101
        /*0512*/ 	.byte	0xff
	.zero		1


	//   ....[63]....
        /*0514*/ 	.word	0x000038e0
        /*0518*/ 	.word	0x000000ff
        /*051c*/ 	.word	0x00000000
        /*0520*/ 	.short	0x010a
        /*0522*/ 	.byte	0x04
	.zero		1


	//   ....[64]....
        /*0524*/ 	.word	0x000038f0
        /*0528*/ 	.word	0x000000ff
        /*052c*/ 	.word	0x000000c0
        /*0530*/ 	.short	0x010a
        /*0532*/ 	.byte	0x1f
	.zero		1


	//   ....[65]....
        /*0534*/ 	.word	0x000039a0
        /*0538*/ 	.word	0x000000ff
        /*053c*/ 	.word	0x00000000
        /*0540*/ 	.short	0x010a
        /*0542*/ 	.byte	0x05
	.zero		1


	//   ....[66]....
        /*0544*/ 	.word	0x00003ad0
        /*0548*/ 	.word	0x000000ff
        /*054c*/ 	.word	0x00000000
        /*0550*/ 	.short	0x010a
        /*0552*/ 	.byte	0x04
	.zero		1


	//   ....[67]....
        /*0554*/ 	.word	0x00003dd0
        /*0558*/ 	.word	0x000000ff
        /*055c*/ 	.word	0x00000000
        /*0560*/ 	.short	0x010a
        /*0562*/ 	.byte	0x04
	.zero		1


	//   ....[68]....
        /*0564*/ 	.word	0x00003e60
        /*0568*/ 	.word	0x000000ff
        /*056c*/ 	.word	0x00000000
        /*0570*/ 	.short	0x010a
        /*0572*/ 	.byte	0x05
	.zero		1


	//   ....[69]....
        /*0574*/ 	.word	0x00003ef0
        /*0578*/ 	.word	0x000000ff
        /*057c*/ 	.word	0x00000000
        /*0580*/ 	.short	0x010a
        /*0582*/ 	.byte	0x05
	.zero		1


	//   ....[70]....
        /*0584*/ 	.word	0x00003f90
        /*0588*/ 	.word	0x00000000
        /*058c*/ 	.word	0x00000000
        /*0590*/ 	.short	0x010a
        /*0592*/ 	.byte	0xff
	.zero		1


	//   ....[71]....
        /*0594*/ 	.word	0x00003fd0
        /*0598*/ 	.word	0x00000000
        /*059c*/ 	.word	0x00000000
        /*05a0*/ 	.short	0x010a
        /*05a2*/ 	.byte	0xff
	.zero		1


	//   ....[72]....
        /*05a4*/ 	.word	0x00004040
        /*05a8*/ 	.word	0x000000ff
        /*05ac*/ 	.word	0x00000000
        /*05b0*/ 	.short	0x0101
        /*05b2*/ 	.byte	0x04
	.zero		1


	//   ....[73]....
        /*05b4*/ 	.word	0x00004080
        /*05b8*/ 	.word	0x000000ff
        /*05bc*/ 	.word	0x00000100
        /*05c0*/ 	.short	0x010a
        /*05c2*/ 	.byte	0x1a
	.zero		1


	//   ....[74]....
        /*05c4*/ 	.word	0x000040d0
        /*05c8*/ 	.word	0x000000ff
        /*05cc*/ 	.word	0x00000000
        /*05d0*/ 	.short	0x0101
        /*05d2*/ 	.byte	0x04
	.zero		1


	//   ....[75]....
        /*05d4*/ 	.word	0x000045a0
        /*05d8*/ 	.word	0x0000000c
        /*05dc*/ 	.word	0x00000080
        /*05e0*/ 	.short	0x010a
        /*05e2*/ 	.byte	0xff
	.zero		1


	//   ....[76]....
        /*05e4*/ 	.word	0x00004710
        /*05e8*/ 	.word	0x00000000
        /*05ec*/ 	.word	0x00000000
        /*05f0*/ 	.short	0x0101
        /*05f2*/ 	.byte	0xff
	.zero		1


	//   ....[77]....
        /*05f4*/ 	.word	0x00004ba0
        /*05f8*/ 	.word	0x000000ff
        /*05fc*/ 	.word	0x00000078
        /*0600*/ 	.short	0x010a
        /*0602*/ 	.byte	0x15
	.zero		1


	//   ....[78]....
        /*0604*/ 	.word	0x00004d20
        /*0608*/ 	.word	0x000000ff
        /*060c*/ 	.word	0x00000050
        /*0610*/ 	.short	0x010a
        /*0612*/ 	.byte	0x15
	.zero		1


	//   ....[79]....
        /*0614*/ 	.word	0x00004f10
        /*0618*/ 	.word	0x000000ff
        /*061c*/ 	.word	0x00000030
        /*0620*/ 	.short	0x010b
        /*0622*/ 	.byte	0x15
	.zero		1


	//   ....[80]....
        /*0624*/ 	.word	0x00004f20
        /*0628*/ 	.word	0x000000ff
        /*062c*/ 	.word	0x00000000
        /*0630*/ 	.short	0x0101
        /*0632*/ 	.byte	0x2e
	.zero		1


	//   ....[81]....
        /*0634*/ 	.word	0x00004f30
        /*0638*/ 	.word	0x000000ff
        /*063c*/ 	.word	0x00000058
        /*0640*/ 	.short	0x010a
        /*0642*/ 	.byte	0x15
	.zero		1


	//   ....[82]....
        /*0644*/ 	.word	0x000050e0
        /*0648*/ 	.word	0x000000ff
        /*064c*/ 	.word	0x00000038
        /*0650*/ 	.short	0x010b
        /*0652*/ 	.byte	0x15
	.zero		1


	//   ....[83]....
        /*0654*/ 	.word	0x000050f0
        /*0658*/ 	.word	0x000000ff
        /*065c*/ 	.word	0x00000000
        /*0660*/ 	.short	0x0101
        /*0662*/ 	.byte	0x27
	.zero		1


	//   ....[84]....
        /*0664*/ 	.word	0x00005100
        /*0668*/ 	.word	0x000000ff
        /*066c*/ 	.word	0x00000060
        /*0670*/ 	.short	0x010a
        /*0672*/ 	.byte	0x15
	.zero		1


	//   ....[85]....
        /*0674*/ 	.word	0x000052b0
        /*0678*/ 	.word	0x000000ff
        /*067c*/ 	.word	0x00000040
        /*0680*/ 	.short	0x010b
        /*0682*/ 	.byte	0x15
	.zero		1


	//   ....[86]....
        /*0684*/ 	.word	0x000052c0
        /*0688*/ 	.word	0x000000ff
        /*068c*/ 	.word	0x00000000
        /*0690*/ 	.short	0x0101
        /*0692*/ 	.byte	0x26
	.zero		1


	//   ....[87]....
        /*0694*/ 	.word	0x000052d0
        /*0698*/ 	.word	0x000000ff
        /*069c*/ 	.word	0x00000068
        /*06a0*/ 	.short	0x010a
        /*06a2*/ 	.byte	0x15
	.zero		1


	//   ....[88]....
        /*06a4*/ 	.word	0x00005510
        /*06a8*/ 	.word	0x000000ff
        /*06ac*/ 	.word	0x00000048
        /*06b0*/ 	.short	0x010b
        /*06b2*/ 	.byte	0x15
	.zero		1


	//   ....[89]....
        /*06b4*/ 	.word	0x00005520
        /*06b8*/ 	.word	0x000000ff
        /*06bc*/ 	.word	0x00000000
        /*06c0*/ 	.short	0x0101
        /*06c2*/ 	.byte	0x25
	.zero		1


	//   ....[90]....
        /*06c4*/ 	.word	0x00005560
        /*06c8*/ 	.word	0x000000ff
        /*06cc*/ 	.word	0x00000050
        /*06d0*/ 	.short	0x010a
        /*06d2*/ 	.byte	0x15
	.zero		1


	//   ....[91]....
        /*06d4*/ 	.word	0x00005580
        /*06d8*/ 	.word	0x000000ff
        /*06dc*/ 	.word	0x00000058
        /*06e0*/ 	.short	0x010a
        /*06e2*/ 	.byte	0x15
	.zero		1


	//   ....[92]....
        /*06e4*/ 	.word	0x000055a0
        /*06e8*/ 	.word	0x000000ff
        /*06ec*/ 	.word	0x00000060
        /*06f0*/ 	.short	0x010a
        /*06f2*/ 	.byte	0x15
	.zero		1


	//   ....[93]....
        /*06f4*/ 	.word	0x000055e0
        /*06f8*/ 	.word	0x00000000
        /*06fc*/ 	.word	0x00000068
        /*0700*/ 	.short	0x010a
        /*0702*/ 	.byte	0xff
	.zero		1


	//   ....[94]....
        /*0704*/ 	.word	0x00005900
        /*0708*/ 	.word	0x00000003
        /*070c*/ 	.word	0x00000080
        /*0710*/ 	.short	0x010a
        /*0712*/ 	.byte	0xff
	.zero		1


	//   ....[95]....
        /*0714*/ 	.word	0x00005a80
        /*0718*/ 	.word	0x00000000
        /*071c*/ 	.word	0x00000000
        /*0720*/ 	.short	0x0101
        /*0722*/ 	.byte	0xff
	.zero		1


	//   ....[96]....
        /*0724*/ 	.word	0x000065a0
        /*0728*/ 	.word	0x00000005
        /*072c*/ 	.word	0x00000030
        /*0730*/ 	.short	0x010a
        /*0732*/ 	.byte	0xff
	.zero		1


	//   ....[97]....
        /*0734*/ 	.word	0x000065e0
        /*0738*/ 	.word	0x0000005a
        /*073c*/ 	.word	0x000000a0
        /*0740*/ 	.short	0x010a
        /*0742*/ 	.byte	0xff
	.zero		1


	//   ....[98]....
        /*0744*/ 	.word	0x00006720
        /*0748*/ 	.word	0x00000005
        /*074c*/ 	.word	0x00000030
        /*0750*/ 	.short	0x010a
        /*0752*/ 	.byte	0xff
	.zero		1


	//   ....[99]....
        /*0754*/ 	.word	0x00006850
        /*0758*/ 	.word	0x00000000
        /*075c*/ 	.word	0x00000000
        /*0760*/ 	.short	0x0101
        /*0762*/ 	.byte	0xff
	.zero		1


	//   ....[100]....
        /*0764*/ 	.word	0x000068b0
        /*0768*/ 	.word	0x0000005a
        /*076c*/ 	.word	0x000000a0
        /*0770*/ 	.short	0x010a
        /*0772*/ 	.byte	0xff
	.zero		1


	//   ....[101]....
        /*0774*/ 	.word	0x00007450
        /*0778*/ 	.word	0x00000067
        /*077c*/ 	.word	0x00000030
        /*0780*/ 	.short	0x010a
        /*0782*/ 	.byte	0xff
	.zero		1


	//   ....[102]....
        /*0784*/ 	.word	0x00007520
        /*0788*/ 	.word	0x00000067
        /*078c*/ 	.word	0x00000030
        /*0790*/ 	.short	0x010a
        /*0792*/ 	.byte	0xff
	.zero		1


	//   ....[103]....
        /*0794*/ 	.word	0x00007650
        /*0798*/ 	.word	0x00000000
        /*079c*/ 	.word	0x00000000
        /*07a0*/ 	.short	0x0101
        /*07a2*/ 	.byte	0xff
	.zero		1


	//   ....[104]....
        /*07a4*/ 	.word	0x000081e0
        /*07a8*/ 	.word	0x00000067
        /*07ac*/ 	.word	0x00000030
        /*07b0*/ 	.short	0x010a
        /*07b2*/ 	.byte	0xff
	.zero		1


	//   ....[105]....
        /*07b4*/ 	.word	0x000082b0
        /*07b8*/ 	.word	0x00000067
        /*07bc*/ 	.word	0x00000030
        /*07c0*/ 	.short	0x010a
        /*07c2*/ 	.byte	0xff
	.zero		1


	//   ....[106]....
        /*07c4*/ 	.word	0x000083e0
        /*07c8*/ 	.word	0x00000000
        /*07cc*/ 	.word	0x00000000
        /*07d0*/ 	.short	0x0101
        /*07d2*/ 	.byte	0xff
	.zero		1


	//   ....[107]....
        /*07d4*/ 	.word	0x00008f90
        /*07d8*/ 	.word	0x00000066
        /*07dc*/ 	.word	0x00000030
        /*07e0*/ 	.short	0x010a
        /*07e2*/ 	.byte	0xff
	.zero		1


	//   ....[108]....
        /*07e4*/ 	.word	0x00009060
        /*07e8*/ 	.word	0x00000066
        /*07ec*/ 	.word	0x00000030
        /*07f0*/ 	.short	0x010a
        /*07f2*/ 	.byte	0xff
	.zero		1


	//   ....[109]....
        /*07f4*/ 	.word	0x00009190
        /*07f8*/ 	.word	0x00000000
        /*07fc*/ 	.word	0x00000000
        /*0800*/ 	.short	0x0101
        /*0802*/ 	.byte	0xff
	.zero		1


	//   ....[110]....
        /*0804*/ 	.word	0x00009470
        /*0808*/ 	.word	0x0000005a
        /*080c*/ 	.word	0x00000000
        /*0810*/ 	.short	0x0101
        /*0812*/ 	.byte	0xff
	.zero		1


	//   ....[111]....
        /*0814*/ 	.word	0x00009e30
        /*0818*/ 	.word	0x00000000
        /*081c*/ 	.word	0x000000f0
        /*0820*/ 	.short	0x010a
        /*0822*/ 	.byte	0xff
	.zero		1


	//   ....[112]....
        /*0824*/ 	.word	0x00009e90
        /*0828*/ 	.word	0x00000000
        /*082c*/ 	.word	0x00000018
        /*0830*/ 	.short	0x010a
        /*0832*/ 	.byte	0xff
	.zero		1


	//   ....[113]....
        /*0834*/ 	.word	0x00009ef0
        /*0838*/ 	.word	0x00000000
        /*083c*/ 	.word	0x00000018
        /*0840*/ 	.short	0x010a
        /*0842*/ 	.byte	0xff
	.zero		1


	//   ....[114]....
        /*0844*/ 	.word	0x00009f40
        /*0848*/ 	.word	0x00000003
        /*084c*/ 	.word	0x00000080
        /*0850*/ 	.short	0x010a
        /*0852*/ 	.byte	0xff
	.zero		1


	//   ....[115]....
        /*0854*/ 	.word	0x00009fa0
        /*0858*/ 	.word	0x00000000
        /*085c*/ 	.word	0x00000000
        /*0860*/ 	.short	0x010a
        /*0862*/ 	.byte	0xff
	.zero		1


	//   ....[116]....
        /*0864*/ 	.word	0x0000a000
        /*0868*/ 	.word	0x00000000
        /*086c*/ 	.word	0x00000000
        /*0870*/ 	.short	0x010a
        /*0872*/ 	.byte	0xff
	.zero		1


	//   ....[117]....
        /*0874*/ 	.word	0x0000a050
        /*0878*/ 	.word	0x00000002
        /*087c*/ 	.word	0x000000e0
        /*0880*/ 	.short	0x010a
        /*0882*/ 	.byte	0xff
	.zero		1


	//   ....[118]....
        /*0884*/ 	.word	0x0000a0b0
        /*0888*/ 	.word	0x00000002
        /*088c*/ 	.word	0x00000090
        /*0890*/ 	.short	0x010a
        /*0892*/ 	.byte	0xff
	.zero		1


	//   ....[119]....
        /*0894*/ 	.word	0x0000a100
        /*0898*/ 	.word	0x00000002
        /*089c*/ 	.word	0x00000080
        /*08a0*/ 	.short	0x010a
        /*08a2*/ 	.byte	0xff
	.zero		1


	//   ....[120]....
        /*08a4*/ 	.word	0x0000a160
        /*08a8*/ 	.word	0x00000000
        /*08ac*/ 	.word	0x00000090
        /*08b0*/ 	.short	0x010a
        /*08b2*/ 	.byte	0xff
	.zero		1


	//   ....[121]....
        /*08b4*/ 	.word	0x0000a1c0
        /*08b8*/ 	.word	0x00000000
        /*08bc*/ 	.word	0x00000008
        /*08c0*/ 	.short	0x010a
        /*08c2*/ 	.byte	0xff
	.zero		1


	//   ....[122]....
        /*08c4*/ 	.word	0x0000a2a0
        /*08c8*/ 	.word	0x00000000
        /*08cc*/ 	.word	0x00000008
        /*08d0*/ 	.short	0x010a
        /*08d2*/ 	.byte	0xff
	.zero		1


	//   ....[123]....
        /*08d4*/ 	.word	0x0000a2f0
        /*08d8*/ 	.word	0x00000000
        /*08dc*/ 	.word	0x00000080
        /*08e0*/ 	.short	0x010a
        /*08e2*/ 	.byte	0xff
	.zero		1


	//   ....[124]....
        /*08e4*/ 	.word	0x0000a350
        /*08e8*/ 	.word	0x00000000
        /*08ec*/ 	.word	0x000000c0
        /*08f0*/ 	.short	0x010a
        /*08f2*/ 	.byte	0xff
	.zero		1


	//   ....[125]....
        /*08f4*/ 	.word	0x0000a3b0
        /*08f8*/ 	.word	0x00000000
        /*08fc*/ 	.word	0x00000000
        /*0900*/ 	.short	0x010a
        /*0902*/ 	.byte	0xff
	.zero		1


	//   ....[126]....
        /*0904*/ 	.word	0x0000a410
        /*0908*/ 	.word	0x00000000
        /*090c*/ 	.word	0x00000000
        /*0910*/ 	.short	0x010a
        /*0912*/ 	.byte	0xff
	.zero		1


	//   ....[127]....
        /*0914*/ 	.word	0x0000a470
        /*0918*/ 	.word	0x00000000
        /*091c*/ 	.word	0x00000000
        /*0920*/ 	.short	0x010a
        /*0922*/ 	.byte	0xff
	.zero		1


	//   ....[128]....
        /*0924*/ 	.word	0x0000a4d0
        /*0928*/ 	.word	0x00000000
        /*092c*/ 	.word	0x00000000
        /*0930*/ 	.short	0x010a
        /*0932*/ 	.byte	0xff
	.zero		1


	//   ....[129]....
        /*0934*/ 	.word	0x0000a530
        /*0938*/ 	.word	0x00000000
        /*093c*/ 	.word	0x00000100
        /*0940*/ 	.short	0x010a
        /*0942*/ 	.byte	0xff
	.zero		1


	//   ....[130]....
        /*0944*/ 	.word	0x0000a580
        /*0948*/ 	.word	0x0000000c
        /*094c*/ 	.word	0x00000080
        /*0950*/ 	.short	0x010a
        /*0952*/ 	.byte	0xff
	.zero		1


	//   ....[131]....
        /*0954*/ 	.word	0x0000a5e0
        /*0958*/ 	.word	0x00000000
        /*095c*/ 	.word	0x00000078
        /*0960*/ 	.short	0x010a
        /*0962*/ 	.byte	0xff
	.zero		1


	//   ....[132]....
        /*0964*/ 	.word	0x0000a640
        /*0968*/ 	.word	0x00000000
        /*096c*/ 	.word	0x00000050
        /*0970*/ 	.short	0x010a
        /*0972*/ 	.byte	0xff
	.zero		1


	//   ....[133]....
        /*0974*/ 	.word	0x0000a6a0
        /*0978*/ 	.word	0x00000000
        /*097c*/ 	.word	0x00000058
        /*0980*/ 	.short	0x010a
        /*0982*/ 	.byte	0xff
	.zero		1


	//   ....[134]....
        /*0984*/ 	.word	0x0000a700
        /*0988*/ 	.word	0x00000000
        /*098c*/ 	.word	0x00000060
        /*0990*/ 	.short	0x010a
        /*0992*/ 	.byte	0xff
	.zero		1


	//   ....[135]....
        /*0994*/ 	.word	0x0000a760
        /*0998*/ 	.word	0x00000000
        /*099c*/ 	.word	0x00000068
        /*09a0*/ 	.short	0x010a
        /*09a2*/ 	.byte	0xff
	.zero		1


	//   ....[136]....
        /*09a4*/ 	.word	0x0000a7c0
        /*09a8*/ 	.word	0x00000000
        /*09ac*/ 	.word	0x00000050
        /*09b0*/ 	.short	0x010a
        /*09b2*/ 	.byte	0xff
	.zero		1


	//   ....[137]....
        /*09b4*/ 	.word	0x0000a820
        /*09b8*/ 	.word	0x00000000
        /*09bc*/ 	.word	0x00000058
        /*09c0*/ 	.short	0x010a
        /*09c2*/ 	.byte	0xff
	.zero		1


	//   ....[138]....
        /*09c4*/ 	.word	0x0000a880
        /*09c8*/ 	.word	0x00000000
        /*09cc*/ 	.word	0x00000060
        /*09d0*/ 	.short	0x010a
        /*09d2*/ 	.byte	0xff
	.zero		1


	//   ....[139]....
        /*09d4*/ 	.word	0x0000a8d0
        /*09d8*/ 	.word	0x00000003
        /*09dc*/ 	.word	0x00000080
        /*09e0*/ 	.short	0x010a
        /*09e2*/ 	.byte	0xff
	.zero		1


	//   ....[140]....
        /*09e4*/ 	.word	0x0000a920
        /*09e8*/ 	.word	0x00000005
        /*09ec*/ 	.word	0x00000030
        /*09f0*/ 	.short	0x010a
        /*09f2*/ 	.byte	0xff
	.zero		1


	//   ....[141]....
        /*09f4*/ 	.word	0x0000a970
        /*09f8*/ 	.word	0x0000005a
        /*09fc*/ 	.word	0x000000a0
        /*0a00*/ 	.short	0x010a
        /*0a02*/ 	.byte	0xff
	.zero		1


	//   ....[142]....
        /*0a04*/ 	.word	0x0000a9c0
        /*0a08*/ 	.word	0x00000067
        /*0a0c*/ 	.word	0x00000030
        /*0a10*/ 	.short	0x010a
        /*0a12*/ 	.byte	0xff
	.zero		1


	//   ....[143]....
        /*0a14*/ 	.word	0x0000aa10
        /*0a18*/ 	.word	0x00000067
        /*0a1c*/ 	.word	0x00000030
        /*0a20*/ 	.short	0x010a
        /*0a22*/ 	.byte	0xff
	.zero		1


	//   ....[144]....
        /*0a24*/ 	.word	0x0000aa60
        /*0a28*/ 	.word	0x00000066
        /*0a2c*/ 	.word	0x00000030
        /*0a30*/ 	.short	0x010a
        /*0a32*/ 	.byte	0xff
	.zero		1


	//----- nvinfo : EIATTR_NUM_MBARRIERS
	.align		4
.L_48:
        /*0a34*/ 	.byte	0x03, 0x38
        /*0a36*/ 	.short	0x0021


	//----- nvinfo : EIATTR_EXIT_INSTR_OFFSETS
	.align		4
        /*0a38*/ 	.byte	0x04, 0x1c
        /*0a3a*/ 	.short	(.L_50 - .L_49)


	//   ....[0]....
.L_49:
        /*0a3c*/ 	.word	0x00002a30


	//   ....[1]....
        /*0a40*/ 	.word	0x00002f20


	//   ....[2]....
        /*0a44*/ 	.word	0x00002f80


	//   ....[3]....
        /*0a48*/ 	.word	0x00004300


	//   ....[4]....
        /*0a4c*/ 	.word	0x00005610


	//   ....[5]....
        /*0a50*/ 	.word	0x00005650


	//   ....[6]....
        /*0a54*/ 	.word	0x00009e20


	//----- nvinfo : EIATTR_MAX_THREADS
	.align		4
.L_50:
        /*0a58*/ 	.byte	0x04, 0x05
        /*0a5a*/ 	.short	(.L_52 - .L_51)
.L_51:
        /*0a5c*/ 	.word	0x00000100
        /*0a60*/ 	.word	0x00000001
        /*0a64*/ 	.word	0x00000001


	//----- nvinfo : EIATTR_CRS_STACK_SIZE
	.align		4
.L_52:
        /*0a68*/ 	.byte	0x04, 0x1e
        /*0a6a*/ 	.short	(.L_54 - .L_53)
.L_53:
        /*0a6c*/ 	.word	0x00000000


	//----- nvinfo : EIATTR_CBANK_PARAM_SIZE
	.align		4
.L_54:
        /*0a70*/ 	.byte	0x03, 0x19
        /*0a72*/ 	.short	0x0800


	//----- nvinfo : EIATTR_PARAM_CBANK
	.align		4
        /*0a74*/ 	.byte	0x04, 0x0a
        /*0a76*/ 	.short	(.L_56 - .L_55)
	.align		4
.L_55:
        /*0a78*/ 	.word	index@(.nv.constant0._ZN7cutlass13device_kernelINS_4gemm6kernel13GemmUniversalIN4cute5tupleIJiiiiEEENS1_10collective13CollectiveMmaINS1_35MainloopSm100TmaUmmaWarpSpecializedILi3ELi2ELi4ENS5_IJNS4_1CILi2EEESB_NSA_ILi1EEEEEEEENS5_IJNSA_ILi128EEENSA_ILi256EEESF_EEENS_12float_e5m2_tENS5_IJlSC_lEEESI_SJ_NS4_8TiledMMAINS4_8MMA_AtomIJNS4_10MMA_TraitsINS4_25SM100_MMA_F8F6F4_2x1SM_SSEJSI_SI_fSF_SG_NS4_17integral_constantINS4_4UMMA5MajorELSQ_0EEESR_NSO_INSP_7ScaleInELSS_0EEEST_EEEEEENS4_6LayoutINS5_IJSC_SC_SC_EEENS5_IJNSA_ILi0EEESY_SY_EEEEENS5_IJNS4_10UnderscoreES11_S11_EEEEENS4_28SM100_TMA_2SM_LOAD_MULTICASTENS4_14ComposedLayoutINS4_7SwizzleILi3ELi4ELi3EEENS4_18smem_ptr_flag_bitsILi8EEENSW_INS5_IJNSA_ILi8EEESF_EEENS5_IJSF_SC_EEEEEEEvNS4_8identityENS4_18SM100_TMA_2SM_LOADES1E_vS1F_EENS_8epilogue10collective18CollectiveEpilogueINS1I_23Sm100TmaWarpSpecializedILi4ELi2ELi32ELb0ELb0EEEJNS5_IJNSA_ILi64EEESG_SF_EEENS5_IJNSW_IS1N_SC_EENSW_INS5_IJNSA_ILi32EEESB_EEENS5_IJSC_SF_EEEEEEEESI_SJ_SI_SJ_NS1I_6fusion15FusionCallbacksIS1M_NS1V_17LinearCombinationISI_fSI_fLNS_15FloatRoundStyleE2EEES1O_S1U_JEEENS4_5SM1004TMEM4LOAD26SM100_TMEM_LOAD_32dp32b32xENS4_13SM90_TMA_LOADENS15_INS16_ILi1ELi4ELi3EEES19_NSW_INS5_IJS1A_S1Q_EEENS5_IJS1Q_SC_EEEEEEENS4_39AutoVectorizingCopyWithAssumedAlignmentILi128EEENS4_14SM90_TMA_STOREES2A_S2C_S2C_EEEvvEEEEvNT_6ParamsE)
        /*0a7c*/ 	.short	0x0380
        /*0a7e*/ 	.short	0x0800


	//----- nvinfo : EIATTR_SW_WAR
	.align		4
.L_56:
        /*0a80*/ 	.byte	0x04, 0x36
        /*0a82*/ 	.short	(.L_58 - .L_57)
.L_57:
        /*0a84*/ 	.word	0x00000008
.L_58:


//--------------------- .nv.callgraph             --------------------------
	.section	.nv.callgraph,"",@"SHT_CUDA_CALLGRAPH"
	.align	4
	.sectionentsize	8
	.align		4
        /*0000*/ 	.word	0x00000000
	.align		4
        /*0004*/ 	.word	0xffffffff
	.align		4
        /*0008*/ 	.word	index@(_ZN7cutlass13device_kernelINS_4gemm6kernel13GemmUniversalIN4cute5tupleIJiiiiEEENS1_10collective13CollectiveMmaINS1_35MainloopSm100TmaUmmaWarpSpecializedILi3ELi2ELi4ENS5_IJNS4_1CILi2EEESB_NSA_ILi1EEEEEEEENS5_IJNSA_ILi128EEENSA_ILi256EEESF_EEENS_12float_e5m2_tENS5_IJlSC_lEEESI_SJ_NS4_8TiledMMAINS4_8MMA_AtomIJNS4_10MMA_TraitsINS4_25SM100_MMA_F8F6F4_2x1SM_SSEJSI_SI_fSF_SG_NS4_17integral_constantINS4_4UMMA5MajorELSQ_0EEESR_NSO_INSP_7ScaleInELSS_0EEEST_EEEEEENS4_6LayoutINS5_IJSC_SC_SC_EEENS5_IJNSA_ILi0EEESY_SY_EEEEENS5_IJNS4_10UnderscoreES11_S11_EEEEENS4_28SM100_TMA_2SM_LOAD_MULTICASTENS4_14ComposedLayoutINS4_7SwizzleILi3ELi4ELi3EEENS4_18smem_ptr_flag_bitsILi8EEENSW_INS5_IJNSA_ILi8EEESF_EEENS5_IJSF_SC_EEEEEEEvNS4_8identityENS4_18SM100_TMA_2SM_LOADES1E_vS1F_EENS_8epilogue10collective18CollectiveEpilogueINS1I_23Sm100TmaWarpSpecializedILi4ELi2ELi32ELb0ELb0EEEJNS5_IJNSA_ILi64EEESG_SF_EEENS5_IJNSW_IS1N_SC_EENSW_INS5_IJNSA_ILi32EEESB_EEENS5_IJSC_SF_EEEEEEEESI_SJ_SI_SJ_NS1I_6fusion15FusionCallbacksIS1M_NS1V_17LinearCombinationISI_fSI_fLNS_15FloatRoundStyleE2EEES1O_S1U_JEEENS4_5SM1004TMEM4LOAD26SM100_TMEM_LOAD_32dp32b32xENS4_13SM90_TMA_LOADENS15_INS16_ILi1ELi4ELi3EEES19_NSW_INS5_IJS1A_S1Q_EEENS5_IJS1Q_SC_EEEEEEENS4_39AutoVectorizingCopyWithAssumedAlignmentILi128EEENS4_14SM90_TMA_STOREES2A_S2C_S2C_EEEvvEEEEvNT_6ParamsE)
	.align		4
        /*000c*/ 	.word	index@(__assertfail)
	.align		4
        /*0010*/ 	.word	0x00000000
	.align		4
        /*0014*/ 	.word	0xfffffffe
	.align		4
        /*0018*/ 	.word	0x00000000
	.align		4
        /*001c*/ 	.word	0xfffffffd
	.align		4
        /*0020*/ 	.word	0x00000000
	.align		4
        /*0024*/ 	.word	0xfffffffc


//--------------------- .nv.constant4             --------------------------
	.section	.nv.constant4,"a",@progbits
	.align	8
	.align		8
.nv.constant4:
        /*0000*/ 	.dword	__assertfail
	.align		8
        /*0008*/ 	.dword	__unnamed_1
	.align		8
        /*0010*/ 	.dword	__unnamed_2
	.align		8
        /*0018*/ 	.dword	__unnamed_3
	.align		8
        /*0020*/ 	.dword	_ZN39_INTERNAL_d9e7448b_4_k_cu_df65b9cc_91514cuda3std3__45__cpo5beginE
	.align		8
        /*0028*/ 	.dword	_ZN39_INTERNAL_d9e7448b_4_k_cu_df65b9cc_91514cuda3std3__45__cpo3endE
	.align		8
        /*0030*/ 	.dword	_ZN39_INTERNAL_d9e7448b_4_k_cu_df65b9cc_91514cuda3std3__45__cpo6cbeginE
	.align		8
        /*0038*/ 	.dword	_ZN39_INTERNAL_d9e7448b_4_k_cu_df65b9cc_91514cuda3std3__45__cpo4cendE
	.align		8
        /*0040*/ 	.dword	_ZN39_INTERNAL_d9e7448b_4_k_cu_df65b9cc_91514cuda3std3__441_GLOBAL__N__d9e7448b_4_k_cu_df65b9cc_91516ignoreE
	.align		8
        /*0048*/ 	.dword	_ZN39_INTERNAL_d9e7448b_4_k_cu_df65b9cc_91514cuda3std3__419piecewise_constructE
	.align		8
        /*0050*/ 	.dword	_ZN39_INTERNAL_d9e7448b_4_k_cu_df65b9cc_91514cuda3std3__48in_placeE
	.align		8
        /*0058*/ 	.dword	_ZN39_INTERNAL_d9e7448b_4_k_cu_df65b9cc_91514cuda3std6ranges3__45__cpo4swapE
	.align		8
        /*0060*/ 	.dword	_ZN39_INTERNAL_d9e7448b_4_k_cu_df65b9cc_91514cuda3std6ranges3__45__cpo9iter_moveE
	.align		8
        /*0068*/ 	.dword	_ZN39_INTERNAL_d9e7448b_4_k_cu_df65b9cc_91514cute7productE
	.align		8
        /*0070*/ 	.dword	_ZN39_INTERNAL_d9e7448b_4_k_cu_df65b9cc_91514cute1_E
	.align		8
        /*0078*/ 	.dword	$str$25
	.align		8
        /*0080*/ 	.dword	$str$26
	.align		8
        /*0088*/ 	.dword	$str$27
	.align		8
        /*0090*/ 	.dword	$str$28


//--------------------- .text._ZN7cutlass13device_kernelINS_4gemm6kernel13GemmUniversalIN4cute5tupleIJiiiiEEENS1_10collective13CollectiveMmaINS1_35MainloopSm100TmaUmmaWarpSpecializedILi3ELi2ELi4ENS5_IJNS4_1CILi2EEESB_NSA_ILi1EEEEEEEENS5_IJNSA_ILi128EEENSA_ILi256EEESF_EEENS_12float_e5m2_tENS5_IJlSC_lEEESI_SJ_NS4_8TiledMMAINS4_8MMA_AtomIJNS4_10MMA_TraitsINS4_25SM100_MMA_F8F6F4_2x1SM_SSEJSI_SI_fSF_SG_NS4_17integral_constantINS4_4UMMA5MajorELSQ_0EEESR_NSO_INSP_7ScaleInELSS_0EEEST_EEEEEENS4_6LayoutINS5_IJSC_SC_SC_EEENS5_IJNSA_ILi0EEESY_SY_EEEEENS5_IJNS4_10UnderscoreES11_S11_EEEEENS4_28SM100_TMA_2SM_LOAD_MULTICASTENS4_14ComposedLayoutINS4_7SwizzleILi3ELi4ELi3EEENS4_18smem_ptr_flag_bitsILi8EEENSW_INS5_IJNSA_ILi8EEESF_EEENS5_IJSF_SC_EEEEEEEvNS4_8identityENS4_18SM100_TMA_2SM_LOADES1E_vS1F_EENS_8epilogue10collective18CollectiveEpilogueINS1I_23Sm100TmaWarpSpecializedILi4ELi2ELi32ELb0ELb0EEEJNS5_IJNSA_ILi64EEESG_SF_EEENS5_IJNSW_IS1N_SC_EENSW_INS5_IJNSA_ILi32EEESB_EEENS5_IJSC_SF_EEEEEEEESI_SJ_SI_SJ_NS1I_6fusion15FusionCallbacksIS1M_NS1V_17LinearCombinationISI_fSI_fLNS_15FloatRoundStyleE2EEES1O_S1U_JEEENS4_5SM1004TMEM4LOAD26SM100_TMEM_LOAD_32dp32b32xENS4_13SM90_TMA_LOADENS15_INS16_ILi1ELi4ELi3EEES19_NSW_INS5_IJS1A_S1Q_EEENS5_IJS1Q_SC_EEEEEEENS4_39AutoVectorizingCopyWithAssumedAlignmentILi128EEENS4_14SM90_TMA_STOREES2A_S2C_S2C_EEEvvEEEEvNT_6ParamsE --------------------------
	.section	.text._ZN7cutlass13device_kernelINS_4gemm6kernel13GemmUniversalIN4cute5tupleIJiiiiEEENS1_10collective13CollectiveMmaINS1_35MainloopSm100TmaUmmaWarpSpecializedILi3ELi2ELi4ENS5_IJNS4_1CILi2EEESB_NSA_ILi1EEEEEEEENS5_IJNSA_ILi128EEENSA_ILi256EEESF_EEENS_12float_e5m2_tENS5_IJlSC_lEEESI_SJ_NS4_8TiledMMAINS4_8MMA_AtomIJNS4_10MMA_TraitsINS4_25SM100_MMA_F8F6F4_2x1SM_SSEJSI_SI_fSF_SG_NS4_17integral_constantINS4_4UMMA5MajorELSQ_0EEESR_NSO_INSP_7ScaleInELSS_0EEEST_EEEEEENS4_6LayoutINS5_IJSC_SC_SC_EEENS5_IJNSA_ILi0EEESY_SY_EEEEENS5_IJNS4_10UnderscoreES11_S11_EEEEENS4_28SM100_TMA_2SM_LOAD_MULTICASTENS4_14ComposedLayoutINS4_7SwizzleILi3ELi4ELi3EEENS4_18smem_ptr_flag_bitsILi8EEENSW_INS5_IJNSA_ILi8EEESF_EEENS5_IJSF_SC_EEEEEEEvNS4_8identityENS4_18SM100_TMA_2SM_LOADES1E_vS1F_EENS_8epilogue10collective18CollectiveEpilogueINS1I_23Sm100TmaWarpSpecializedILi4ELi2ELi32ELb0ELb0EEEJNS5_IJNSA_ILi64EEESG_SF_EEENS5_IJNSW_IS1N_SC_EENSW_INS5_IJNSA_ILi32EEESB_EEENS5_IJSC_SF_EEEEEEEESI_SJ_SI_SJ_NS1I_6fusion15FusionCallbacksIS1M_NS1V_17LinearCombinationISI_fSI_fLNS_15FloatRoundStyleE2EEES1O_S1U_JEEENS4_5SM1004TMEM4LOAD26SM100_TMEM_LOAD_32dp32b32xENS4_13SM90_TMA_LOADENS15_INS16_ILi1ELi4ELi3EEES19_NSW_INS5_IJS1A_S1Q_EEENS5_IJS1Q_SC_EEEEEEENS4_39AutoVectorizingCopyWithAssumedAlignmentILi128EEENS4_14SM90_TMA_STOREES2A_S2C_S2C_EEEvvEEEEvNT_6ParamsE,"ax",@progbits
	.align	128
.text._ZN7cutlass13device_kernelINS_4gemm6kernel13GemmUniversalIN4cute5tupleIJiiiiEEENS1_10collective13CollectiveMmaINS1_35MainloopSm100TmaUmmaWarpSpecializedILi3ELi2ELi4ENS5_IJNS4_1CILi2EEESB_NSA_ILi1EEEEEEEENS5_IJNSA_ILi128EEENSA_ILi256EEESF_EEENS_12float_e5m2_tENS5_IJlSC_lEEESI_SJ_NS4_8TiledMMAINS4_8MMA_AtomIJNS4_10MMA_TraitsINS4_25SM100_MMA_F8F6F4_2x1SM_SSEJSI_SI_fSF_SG_NS4_17integral_constantINS4_4UMMA5MajorELSQ_0EEESR_NSO_INSP_7ScaleInELSS_0EEEST_EEEEEENS4_6LayoutINS5_IJSC_SC_SC_EEENS5_IJNSA_ILi0EEESY_SY_EEEEENS5_IJNS4_10UnderscoreES11_S11_EEEEENS4_28SM100_TMA_2SM_LOAD_MULTICASTENS4_14ComposedLayoutINS4_7SwizzleILi3ELi4ELi3EEENS4_18smem_ptr_flag_bitsILi8EEENSW_INS5_IJNSA_ILi8EEESF_EEENS5_IJSF_SC_EEEEEEEvNS4_8identityENS4_18SM100_TMA_2SM_LOADES1E_vS1F_EENS_8epilogue10collective18CollectiveEpilogueINS1I_23Sm100TmaWarpSpecializedILi4ELi2ELi32ELb0ELb0EEEJNS5_IJNSA_ILi64EEESG_SF_EEENS5_IJNSW_IS1N_SC_EENSW_INS5_IJNSA_ILi32EEESB_EEENS5_IJSC_SF_EEEEEEEESI_SJ_SI_SJ_NS1I_6fusion15FusionCallbacksIS1M_NS1V_17LinearCombinationISI_fSI_fLNS_15FloatRoundStyleE2EEES1O_S1U_JEEENS4_5SM1004TMEM4LOAD26SM100_TMEM_LOAD_32dp32b32xENS4_13SM90_TMA_LOADENS15_INS16_ILi1ELi4ELi3EEES19_NSW_INS5_IJS1A_S1Q_EEENS5_IJS1Q_SC_EEEEEEENS4_39AutoVectorizingCopyWithAssumedAlignmentILi128EEENS4_14SM90_TMA_STOREES2A_S2C_S2C_EEEvvEEEEvNT_6ParamsE:
        .type           _ZN7cutlass13device_kernelINS_4gemm6kernel13GemmUniversalIN4cute5tupleIJiiiiEEENS1_10collective13CollectiveMmaINS1_35MainloopSm100TmaUmmaWarpSpecializedILi3ELi2ELi4ENS5_IJNS4_1CILi2EEESB_NSA_ILi1EEEEEEEENS5_IJNSA_ILi128EEENSA_ILi256EEESF_EEENS_12float_e5m2_tENS5_IJlSC_lEEESI_SJ_NS4_8TiledMMAINS4_8MMA_AtomIJNS4_10MMA_TraitsINS4_25SM100_MMA_F8F6F4_2x1SM_SSEJSI_SI_fSF_SG_NS4_17integral_constantINS4_4UMMA5MajorELSQ_0EEESR_NSO_INSP_7ScaleInELSS_0EEEST_EEEEEENS4_6LayoutINS5_IJSC_SC_SC_EEENS5_IJNSA_ILi0EEESY_SY_EEEEENS5_IJNS4_10UnderscoreES11_S11_EEEEENS4_28SM100_TMA_2SM_LOAD_MULTICASTENS4_14ComposedLayoutINS4_7SwizzleILi3ELi4ELi3EEENS4_18smem_ptr_flag_bitsILi8EEENSW_INS5_IJNSA_ILi8EEESF_EEENS5_IJSF_SC_EEEEEEEvNS4_8identityENS4_18SM100_TMA_2SM_LOADES1E_vS1F_EENS_8epilogue10collective18CollectiveEpilogueINS1I_23Sm100TmaWarpSpecializedILi4ELi2ELi32ELb0ELb0EEEJNS5_IJNSA_ILi64EEESG_SF_EEENS5_IJNSW_IS1N_SC_EENSW_INS5_IJNSA_ILi32EEESB_EEENS5_IJSC_SF_EEEEEEEESI_SJ_SI_SJ_NS1I_6fusion15FusionCallbacksIS1M_NS1V_17LinearCombinationISI_fSI_fLNS_15FloatRoundStyleE2EEES1O_S1U_JEEENS4_5SM1004TMEM4LOAD26SM100_TMEM_LOAD_32dp32b32xENS4_13SM90_TMA_LOADENS15_INS16_ILi1ELi4ELi3EEES19_NSW_INS5_IJS1A_S1Q_EEENS5_IJS1Q_SC_EEEEEEENS4_39AutoVectorizingCopyWithAssumedAlignmentILi128EEENS4_14SM90_TMA_STOREES2A_S2C_S2C_EEEvvEEEEvNT_6ParamsE,@function
        .size           _ZN7cutlass13device_kernelINS_4gemm6kernel13GemmUniversalIN4cute5tupleIJiiiiEEENS1_10collective13CollectiveMmaINS1_35MainloopSm100TmaUmmaWarpSpecializedILi3ELi2ELi4ENS5_IJNS4_1CILi2EEESB_NSA_ILi1EEEEEEEENS5_IJNSA_ILi128EEENSA_ILi256EEESF_EEENS_12float_e5m2_tENS5_IJlSC_lEEESI_SJ_NS4_8TiledMMAINS4_8MMA_AtomIJNS4_10MMA_TraitsINS4_25SM100_MMA_F8F6F4_2x1SM_SSEJSI_SI_fSF_SG_NS4_17integral_constantINS4_4UMMA5MajorELSQ_0EEESR_NSO_INSP_7ScaleInELSS_0EEEST_EEEEEENS4_6LayoutINS5_IJSC_SC_SC_EEENS5_IJNSA_ILi0EEESY_SY_EEEEENS5_IJNS4_10UnderscoreES11_S11_EEEEENS4_28SM100_TMA_2SM_LOAD_MULTICASTENS4_14ComposedLayoutINS4_7SwizzleILi3ELi4ELi3EEENS4_18smem_ptr_flag_bitsILi8EEENSW_INS5_IJNSA_ILi8EEESF_EEENS5_IJSF_SC_EEEEEEEvNS4_8identityENS4_18SM100_TMA_2SM_LOADES1E_vS1F_EENS_8epilogue10collective18CollectiveEpilogueINS1I_23Sm100TmaWarpSpecializedILi4ELi2ELi32ELb0ELb0EEEJNS5_IJNSA_ILi64EEESG_SF_EEENS5_IJNSW_IS1N_SC_EENSW_INS5_IJNSA_ILi32EEESB_EEENS5_IJSC_SF_EEEEEEEESI_SJ_SI_SJ_NS1I_6fusion15FusionCallbacksIS1M_NS1V_17LinearCombinationISI_fSI_fLNS_15FloatRoundStyleE2EEES1O_S1U_JEEENS4_5SM1004TMEM4LOAD26SM100_TMEM_LOAD_32dp32b32xENS4_13SM90_TMA_LOADENS15_INS16_ILi1ELi4ELi3EEES19_NSW_INS5_IJS1A_S1Q_EEENS5_IJS1Q_SC_EEEEEEENS4_39AutoVectorizingCopyWithAssumedAlignmentILi128EEENS4_14SM90_TMA_STOREES2A_S2C_S2C_EEEvvEEEEvNT_6ParamsE,(.L_x_188 - _ZN7cutlass13device_kernelINS_4gemm6kernel13GemmUniversalIN4cute5tupleIJiiiiEEENS1_10collective13CollectiveMmaINS1_35MainloopSm100TmaUmmaWarpSpecializedILi3ELi2ELi4ENS5_IJNS4_1CILi2EEESB_NSA_ILi1EEEEEEEENS5_IJNSA_ILi128EEENSA_ILi256EEESF_EEENS_12float_e5m2_tENS5_IJlSC_lEEESI_SJ_NS4_8TiledMMAINS4_8MMA_AtomIJNS4_10MMA_TraitsINS4_25SM100_MMA_F8F6F4_2x1SM_SSEJSI_SI_fSF_SG_NS4_17integral_constantINS4_4UMMA5MajorELSQ_0EEESR_NSO_INSP_7ScaleInELSS_0EEEST_EEEEEENS4_6LayoutINS5_IJSC_SC_SC_EEENS5_IJNSA_ILi0EEESY_SY_EEEEENS5_IJNS4_10UnderscoreES11_S11_EEEEENS4_28SM100_TMA_2SM_LOAD_MULTICASTENS4_14ComposedLayoutINS4_7SwizzleILi3ELi4ELi3EEENS4_18smem_ptr_flag_bitsILi8EEENSW_INS5_IJNSA_ILi8EEESF_EEENS5_IJSF_SC_EEEEEEEvNS4_8identityENS4_18SM100_TMA_2SM_LOADES1E_vS1F_EENS_8epilogue10collective18CollectiveEpilogueINS1I_23Sm100TmaWarpSpecializedILi4ELi2ELi32ELb0ELb0EEEJNS5_IJNSA_ILi64EEESG_SF_EEENS5_IJNSW_IS1N_SC_EENSW_INS5_IJNSA_ILi32EEESB_EEENS5_IJSC_SF_EEEEEEEESI_SJ_SI_SJ_NS1I_6fusion15FusionCallbacksIS1M_NS1V_17LinearCombinationISI_fSI_fLNS_15FloatRoundStyleE2EEES1O_S1U_JEEENS4_5SM1004TMEM4LOAD26SM100_TMEM_LOAD_32dp32b32xENS4_13SM90_TMA_LOADENS15_INS16_ILi1ELi4ELi3EEES19_NSW_INS5_IJS1A_S1Q_EEENS5_IJS1Q_SC_EEEEEEENS4_39AutoVectorizingCopyWithAssumedAlignmentILi128EEENS4_14SM90_TMA_STOREES2A_S2C_S2C_EEEvvEEEEvNT_6ParamsE)
        .other          _ZN7cutlass13device_kernelINS_4gemm6kernel13GemmUniversalIN4cute5tupleIJiiiiEEENS1_10collective13CollectiveMmaINS1_35MainloopSm100TmaUmmaWarpSpecializedILi3ELi2ELi4ENS5_IJNS4_1CILi2EEESB_NSA_ILi1EEEEEEEENS5_IJNSA_ILi128EEENSA_ILi256EEESF_EEENS_12float_e5m2_tENS5_IJlSC_lEEESI_SJ_NS4_8TiledMMAINS4_8MMA_AtomIJNS4_10MMA_TraitsINS4_25SM100_MMA_F8F6F4_2x1SM_SSEJSI_SI_fSF_SG_NS4_17integral_constantINS4_4UMMA5MajorELSQ_0EEESR_NSO_INSP_7ScaleInELSS_0EEEST_EEEEEENS4_6LayoutINS5_IJSC_SC_SC_EEENS5_IJNSA_ILi0EEESY_SY_EEEEENS5_IJNS4_10UnderscoreES11_S11_EEEEENS4_28SM100_TMA_2SM_LOAD_MULTICASTENS4_14ComposedLayoutINS4_7SwizzleILi3ELi4ELi3EEENS4_18smem_ptr_flag_bitsILi8EEENSW_INS5_IJNSA_ILi8EEESF_EEENS5_IJSF_SC_EEEEEEEvNS4_8identityENS4_18SM100_TMA_2SM_LOADES1E_vS1F_EENS_8epilogue10collective18CollectiveEpilogueINS1I_23Sm100TmaWarpSpecializedILi4ELi2ELi32ELb0ELb0EEEJNS5_IJNSA_ILi64EEESG_SF_EEENS5_IJNSW_IS1N_SC_EENSW_INS5_IJNSA_ILi32EEESB_EEENS5_IJSC_SF_EEEEEEEESI_SJ_SI_SJ_NS1I_6fusion15FusionCallbacksIS1M_NS1V_17LinearCombinationISI_fSI_fLNS_15FloatRoundStyleE2EEES1O_S1U_JEEENS4_5SM1004TMEM4LOAD26SM100_TMEM_LOAD_32dp32b32xENS4_13SM90_TMA_LOADENS15_INS16_ILi1ELi4ELi3EEES19_NSW_INS5_IJS1A_S1Q_EEENS5_IJS1Q_SC_EEEEEEENS4_39AutoVectorizingCopyWithAssumedAlignmentILi128EEENS4_14SM90_TMA_STOREES2A_S2C_S2C_EEEvvEEEEvNT_6ParamsE,@"STO_CUDA_ENTRY STV_DEFAULT"
_ZN7cutlass13device_kernelINS_4gemm6kernel13GemmUniversalIN4cute5tupleIJiiiiEEENS1_10collective13CollectiveMmaINS1_35MainloopSm100TmaUmmaWarpSpecializedILi3ELi2ELi4ENS5_IJNS4_1CILi2EEESB_NSA_ILi1EEEEEEEENS5_IJNSA_ILi128EEENSA_ILi256EEESF_EEENS_12float_e5m2_tENS5_IJlSC_lEEESI_SJ_NS4_8TiledMMAINS4_8MMA_AtomIJNS4_10MMA_TraitsINS4_25SM100_MMA_F8F6F4_2x1SM_SSEJSI_SI_fSF_SG_NS4_17integral_constantINS4_4UMMA5MajorELSQ_0EEESR_NSO_INSP_7ScaleInELSS_0EEEST_EEEEEENS4_6LayoutINS5_IJSC_SC_SC_EEENS5_IJNSA_ILi0EEESY_SY_EEEEENS5_IJNS4_10UnderscoreES11_S11_EEEEENS4_28SM100_TMA_2SM_LOAD_MULTICASTENS4_14ComposedLayoutINS4_7SwizzleILi3ELi4ELi3EEENS4_18smem_ptr_flag_bitsILi8EEENSW_INS5_IJNSA_ILi8EEESF_EEENS5_IJSF_SC_EEEEEEEvNS4_8identityENS4_18SM100_TMA_2SM_LOADES1E_vS1F_EENS_8epilogue10collective18CollectiveEpilogueINS1I_23Sm100TmaWarpSpecializedILi4ELi2ELi32ELb0ELb0EEEJNS5_IJNSA_ILi64EEESG_SF_EEENS5_IJNSW_IS1N_SC_EENSW_INS5_IJNSA_ILi32EEESB_EEENS5_IJSC_SF_EEEEEEEESI_SJ_SI_SJ_NS1I_6fusion15FusionCallbacksIS1M_NS1V_17LinearCombinationISI_fSI_fLNS_15FloatRoundStyleE2EEES1O_S1U_JEEENS4_5SM1004TMEM4LOAD26SM100_TMEM_LOAD_32dp32b32xENS4_13SM90_TMA_LOADENS15_INS16_ILi1ELi4ELi3EEES19_NSW_INS5_IJS1A_S1Q_EEENS5_IJS1Q_SC_EEEEEEENS4_39AutoVectorizingCopyWithAssumedAlignmentILi128EEENS4_14SM90_TMA_STOREES2A_S2C_S2C_EEEvvEEEEvNT_6ParamsE:
[----:B------:R-:W1:Y:S01]  /*0000*/  LDC R1, c[0x0][0x37c] ;  /* 0x0000df00ff017b82 */ /* 0x000e620000000800 */
[----:B------:R-:W2:Y:S01]  /*0010*/  S2R R97, SR_TID.X ;  /* 0x0000000000617919 */ /* 0x000ea20000002100 */
[----:B------:R-:W3:Y:S06]  /*0020*/  LDCU.64 UR8, c[0x0][0x890] ;  /* 0x00011200ff0877ac */ /* 0x000eec0008000a00 */
[----:B------:R-:W4:Y:S01]  /*0030*/  S2UR UR58, SR_CgaCtaId ;  /* 0x00000000003a79c3 */ /* 0x000f220000008800 */
[----:B------:R-:W-:Y:S02]  /*0040*/  PRMT R86, RZ, 0x7610, R86 ;  /* 0x00007610ff567816 */ /* 0x000fe40000000056 */
[----:B------:R-:W-:Y:S01]  /*0050*/  ELECT P1, URZ, PT ;  /* 0x0000000000ff782f */ /* 0x000fe20003820000 */
[----:B---3--:R-:W-:-:S04]  /*0060*/  UISETP.NE.U32.AND UP0, UPT, UR8, URZ, UPT ;  /* 0x000000ff0800728c */ /* 0x008fc8000bf05070 */
[----:B------:R-:W-:Y:S02]  /*0070*/  UISETP.NE.AND.EX UP0, UPT, UR9, URZ, UPT, UP0 ;  /* 0x000000ff0900728c */ /* 0x000fe4000bf05300 */
[----:B----4-:R-:W-:Y:S02]  /*0080*/  ULOP3.LUT UR47, UR58, 0x1, URZ, 0xc0, !UPT ;  /* 0x000000013a2f7892 */ /* 0x010fe4000f8ec0ff */
[----:B------:R-:W-:Y:S01]  /*0090*/  ULOP3.LUT UR46, UR58, 0x1, URZ, 0x3c, !UPT ;  /* 0x000000013a2e7892 */ /* 0x000fe2000f8e3cff */
[----:B--2---:R-:W-:-:S05]  /*00a0*/  SHF.R.U32.HI R87, RZ, 0x5, R97 ;  /* 0x00000005ff577819 */ /* 0x004fca0000011661 */
[----:B------:R-:W2:Y:S02]  /*00b0*/  SHFL.IDX PT, R0, R87, RZ, 0x1f ;  /* 0x00001fff57007589 */ /* 0x000ea400000e0000 */
[----:B--2---:R-:W-:Y:S01]  /*00c0*/  R2UR UR13, R0 ;  /* 0x00000000000d72ca */ /* 0x004fe200000e0000 */
[----:B-1----:R-:W-:-:S14]  /*00d0*/  BRA.U UP0, `(.L_x_0) ;  /* 0x0000000100307547 */ /* 0x002fdc000b800000 */
[----:B------:R-:W1:Y:S02]  /*00e0*/  LDCU.64 UR4, c[0x0][0x888] ;  /* 0x00011100ff0477ac */ /* 0x000e640008000a00 */
[----:B-1----:R-:W-:-:S04]  /*00f0*/  UISETP.NE.U32.AND UP0, UPT, UR4, URZ, UPT ;  /* 0x000000ff0400728c */ /* 0x002fc8000bf05070 */
[----:B------:R-:W-:-:S09]  /*0100*/  UISETP.NE.AND.EX UP0, UPT, UR5, URZ, UPT, UP0 ;  /* 0x000000ff0500728c */ /* 0x000fd2000bf05300 */
[----:B------:R-:W-:Y:S05]  /*0110*/  BRA.U !UP0, `(.L_x_1) ;  /* 0x0000000108147547 */ /* 0x000fea000b800000 */
[----:B------:R-:W1:Y:S01]  /*0120*/  LDC.64 R2, c[0x0][0x888] ;  /* 0x00022200ff027b82 */ /* 0x000e620000000a00 */
[----:B------:R-:W1:Y:S02]  /*0130*/  LDCU.64 UR4, c[0x0][0x358] ;  /* 0x00006b00ff0477ac */ /* 0x000e640008000a00 */
[----:B-1----:R1:W5:Y:S01]  /*0140*/  LDG.E R41, desc[UR4][R2.64] ;  /* 0x0000000402297981 */ /* 0x002362000c1e1900 */
[----:B------:R-:W-:Y:S01]  /*0150*/  HFMA2 R86, -RZ, RZ, 0, 5.9604644775390625e-08 ;  /* 0x00000001ff567431 */ /* 0x000fe200000001ff */
[----:B------:R-:W-:Y:S05]  /*0160*/  BRA `(.L_x_0) ;  /* 0x00000000000c7947 */ /* 0x000fea0003800000 */
.L_x_1:
[----:B------:R-:W1:Y:S01]  /*0170*/  LDCU UR4, c[0x0][0x880] ;  /* 0x00011000ff0477ac */ /* 0x000e620008000800 */
[----:B------:R-:W-:Y:S01]  /*0180*/  HFMA2 R86, -RZ, RZ, 0, 5.9604644775390625e-08 ;  /* 0x00000001ff567431 */ /* 0x000fe200000001ff */
[----:B-1----:R-:W-:-:S07]  /*0190*/  MOV R41, UR4 ;  /* 0x0000000400297c02 */ /* 0x002fce0008000f00 */
.L_x_0:
[----:B------:R-:W2:Y:S02]  /*01a0*/  LDCU.64 UR4, c[0x0][0x8b0] ;  /* 0x00011600ff0477ac */ /* 0x000ea40008000a00 */
[----:B--2---:R-:W-:-:S04]  /*01b0*/  UISETP.NE.U32.AND UP0, UPT, UR4, URZ, UPT ;  /* 0x000000ff0400728c */ /* 0x004fc8000bf05070 */
[----:B------:R-:W-:-:S09]  /*01c0*/  UISETP.NE.AND.EX UP0, UPT, UR5, URZ, UPT, UP0 ;  /* 0x000000ff0500728c */ /* 0x000fd2000bf05300 */
[----:B------:R-:W-:Y:S05]  /*01d0*/  BRA.U UP0, `(.L_x_2) ;  /* 0x0000000100287547 */ /* 0x000fea000b800000 */
[----:B------:R-:W2:Y:S02]  /*01e0*/  LDCU.64 UR4, c[0x0][0x8a8] ;  /* 0x00011500ff0477ac */ /* 0x000ea40008000a00 */
[----:B--2---:R-:W-:-:S04]  /*01f0*/  UISETP.NE.U32.AND UP0, UPT, UR4, URZ, UPT ;  /* 0x000000ff0400728c */ /* 0x004fc8000bf05070 */
[----:B------:R-:W-:-:S09]  /*0200*/  UISETP.NE.AND.EX UP0, UPT, UR5, URZ, UPT, UP0 ;  /* 0x000000ff0500728c */ /* 0x000fd2000bf05300 */
[----:B------:R-:W-:Y:S05]  /*0210*/  BRA.U !UP0, `(.L_x_3) ;  /* 0x0000000108107547 */ /* 0x000fea000b800000 */
[----:B------:R-:W2:Y:S01]  /*0220*/  LDC.64 R38, c[0x0][0x8a8] ;  /* 0x00022a00ff267b82 */ /* 0x000ea20000000a00 */
[----:B------:R-:W2:Y:S02]  /*0230*/  LDCU.64 UR4, c[0x0][0x358] ;  /* 0x00006b00ff0477ac */ /* 0x000ea40008000a00 */
[----:B--2---:R2:W5:Y:S01]  /*0240*/  LDG.E R38, desc[UR4][R38.64] ;  /* 0x0000000426267981 */ /* 0x004562000c1e1900 */
[----:B------:R-:W-:Y:S05]  /*0250*/  BRA `(.L_x_2) ;  /* 0x0000000000087947 */ /* 0x000fea0003800000 */
.L_x_3:
[----:B------:R-:W2:Y:S02]  /*0260*/  LDCU UR4, c[0x0][0x8a0] ;  /* 0x00011400ff0477ac */ /* 0x000ea40008000800 */
[----:B--2---:R-:W-:Y:S02]  /*0270*/  MOV R38, UR4 ;  /* 0x0000000400267c02 */ /* 0x004fe40008000f00 */
.L_x_2:
[----:B------:R-:W-:Y:S01]  /*0280*/  IMAD.U32 R0, RZ, RZ, UR13 ;  /* 0x0000000dff007e24 */ /* 0x000fe2000f8e00ff */
[----:B------:R-:W-:Y:S04]  /*0290*/  BSSY.RECONVERGENT B0, `(.L_x_4) ;  /* 0x000000c000007945 */ /* 0x000fe80003800200 */
[C---:B------:R-:W-:Y:S02]  /*02a0*/  ISETP.NE.OR P2, PT, R0.reuse, 0x1, !P1 ;  /* 0x000000010000780c */ /* 0x040fe40004f45670 */
[----:B------:R-:W-:-:S11]  /*02b0*/  ISETP.NE.OR P0, PT, R0, 0x3, !P1 ;  /* 0x000000030000780c */ /* 0x000fd60004f05670 */
[----:B------:R-:W-:Y:S05]  /*02c0*/  @P2 BRA `(.L_x_5) ;  /* 0x0000000000202947 */ /* 0x000fea0003800000 */
[----:B------:R-:W3:Y:S02]  /*02d0*/  LDCU.64 UR4, c[0x0][0x348] ;  /* 0x00006900ff0477ac */ /* 0x000ee40008000a00 */
[----:B---3--:R-:W-:Y:S02]  /*02e0*/  UIADD3 UR6, UP1, UPT, UR4, 0x80, URZ ;  /* 0x0000008004067890 */ /* 0x008fe4000ff3e0ff */
[----:B------:R-:W-:Y:S02]  /*02f0*/  UIADD3 UR4, UP0, UPT, UR4, 0x180, URZ ;  /* 0x0000018004047890 */ /* 0x000fe4000ff1e0ff */
[----:B------:R-:W-:Y:S02]  /*0300*/  UIADD3.X UR7, UPT, UPT, URZ, UR5, URZ, UP1, !UPT ;  /* 0x00000005ff077290 */ /* 0x000fe40008ffe4ff */
[----:B------:R-:W-:-:S07]  /*0310*/  UIADD3.X UR5, UPT, UPT, URZ, UR5, URZ, UP0, !UPT ;  /* 0x00000005ff057290 */ /* 0x000fce00087fe4ff */
[----:B------:R3:W-:Y:S02]  /*0320*/  UTMACCTL.PF [UR6] ;  /* 0x00000000060079b9 */ /* 0x0007e40008040000 */
[----:B------:R3:W-:Y:S02]  /*0330*/  UTMACCTL.PF [UR4] ;  /* 0x00000000040079b9 */ /* 0x0007e40008040000 */
[----:B---3--:R-:W-:Y:S01]  /*0340*/  NOP ;  /* 0x0000000000007918 */ /* 0x008fe20000000000 */
.L_x_5:
[----:B------:R-:W-:Y:S05]  /*0350*/  BSYNC.RECONVERGENT B0 ;  /* 0x0000000000007941 */ /* 0x000fea0003800200 */
.L_x_4:
[----:B------:R-:W-:Y:S04]  /*0360*/  BSSY.RECONVERGENT B0, `(.L_x_6) ;  /* 0x000000a000007945 */ /* 0x000fe80003800200 */
        /* <DEDUP_REMOVED lines=9> */
.L_x_7:
[----:B------:R-:W-:Y:S05]  /*0400*/  BSYNC.RECONVERGENT B0 ;  /* 0x0000000000007941 */ /* 0x000fea0003800200 */
.L_x_6:
[----:B------:R-:W3:Y:S01]  /*0410*/  LDCU.64 UR4, c[0x0][0x888] ;  /* 0x00011100ff0477ac */ /* 0x000ee20008000a00 */
[----:B------:R-:W-:Y:S02]  /*0420*/  UISETP.EQ.U32.AND UP1, UPT, UR8, URZ, UPT ;  /* 0x000000ff0800728c */ /* 0x000fe4000bf22070 */
[----:B------:R-:W-:Y:S02]  /*0430*/  UPLOP3.LUT UP3, UPT, UPT, UPT, UPT, 0x80, 0x8 ;  /* 0x000000000008789c */ /* 0x000fe40003f6f070 */
[----:B---3--:R-:W-:-:S04]  /*0440*/  UISETP.NE.U32.AND UP0, UPT, UR4, URZ, UPT ;  /* 0x000000ff0400728c */ /* 0x008fc8000bf05070 */
[----:B------:R-:W-:-:S04]  /*0450*/  UISETP.NE.AND.EX UP0, UPT, UR5, URZ, UPT, UP0 ;  /* 0x000000ff0500728c */ /* 0x000fc8000bf05300 */
[----:B------:R-:W-:-:S04]  /*0460*/  UISETP.EQ.OR.EX UP2, UPT, UR9, URZ, !UP0, UP1 ;  /* 0x000000ff0900728c */ /* 0x000fc8000c742710 */
[----:B------:R-:W-:-:S06]  /*0470*/  UP2UR UR4, UPR, URZ, 0x4 ;  /* 0x00000004ff047883 */ /* 0x000fcc0008000000 */
[----:B------:R-:W-:Y:S01]  /*0480*/  MOV R89, UR4 ;  /* 0x0000000400597c02 */ /* 0x000fe20008000f00 */
[----:B------:R-:W-:Y:S06]  /*0490*/  BRA.U !UP2, `(.L_x_8) ;  /* 0x000000010a207547 */ /* 0x000fec000b800000 */
[----:B------:R-:W-:Y:S01]  /*04a0*/  UISETP.NE.U32.AND UP1, UPT, UR8, URZ, UPT ;  /* 0x000000ff0800728c */ /* 0x000fe2000bf25070 */
[----:B-----5:R-:W-:Y:S01]  /*04b0*/  FSETP.NEU.AND P0, PT, R41, RZ, PT ;  /* 0x000000ff2900720b */ /* 0x020fe20003f0d000 */
[----:B------:R-:W-:Y:S02]  /*04c0*/  USEL UR4, URZ, 0xffffffff, UP0 ;  /* 0xffffffffff047887 */ /* 0x000fe40008000000 */
[----:B------:R-:W-:-:S10]  /*04d0*/  UISETP.NE.AND.EX UP1, UPT, UR9, URZ, UPT, UP1 ;  /* 0x000000ff0900728c */ /* 0x000fd4000bf25310 */
[----:B------:R-:W-:Y:S01]  /*04e0*/  VOTEU.ANY UP0, P0 ;  /* 0x0000000000ff7886 */ /* 0x000fe20000000100 */
[----:B------:R-:W-:-:S04]  /*04f0*/  @!UP1 USEL UR4, URZ, 0xffffffff, UP0 ;  /* 0xffffffffff049887 */ /* 0x000fc80008000000 */
[----:B------:R-:W-:-:S04]  /*0500*/  ULOP3.LUT UR4, UR4, 0x1, URZ, 0xc0, !UPT ;  /* 0x0000000104047892 */ /* 0x000fc8000f8ec0ff */
[----:B------:R-:W-:-:S11]  /*0510*/  UISETP.NE.U32.AND UP3, UPT, UR4, 0x1, UPT ;  /* 0x000000010400788c */ /* 0x000fd6000bf65070 */
.L_x_8:
[----:B------:R-:W3:Y:S01]  /*0520*/  SHFL.IDX PT, R0, R87, RZ, 0x1f ;  /* 0x00001fff57007589 */ /* 0x000ee200000e0000 */
[----:B------:R-:W-:-:S04]  /*0530*/  UISETP.NE.AND UP0, UPT, UR13, 0x2, UPT ;  /* 0x000000020d00788c */ /* 0x000fc8000bf05270 */
[----:B------:R-:W-:Y:S02]  /*0540*/  UISETP.EQ.AND UP1, UPT, UR47, URZ, !UP0 ;  /* 0x000000ff2f00728c */ /* 0x000fe4000c722270 */
[----:B------:R-:W-:-:S04]  /*0550*/  USEL UR53, URZ, 0x1, UP0 ;  /* 0x00000001ff357887 */ /* 0x000fc80008000000 */
[----:B------:R-:W-:Y:S02]  /*0560*/  PLOP3.LUT P3, PT, P1, PT, UP1, 0x80, 0x8 ;  /* 0x000000000008781c */ /* 0x000fe40000f6f018 */
[----:B---3--:R-:W-:-:S13]  /*0570*/  ISETP.NE.AND P0, PT, R0, RZ, PT ;  /* 0x000000ff0000720c */ /* 0x008fda0003f05270 */
[----:B------:R-:W-:Y:S05]  /*0580*/  @P0 BRA `(.L_x_9) ;  /* 0x00000000004c0947 */ /* 0x000fea0003800000 */
[----:B------:R-:W-:Y:S01]  /*0590*/  UMOV UR4, 0x400 ;  /* 0x0000040000047882 */ /* 0x000fe20000000000 */
[----:B------:R-:W-:Y:S01]  /*05a0*/  UMOV UR8, 0x1 ;  /* 0x0000000100087882 */ /* 0x000fe20000000000 */
[----:B------:R-:W-:Y:S01]  /*05b0*/  UMOV UR6, 0x2 ;  /* 0x0000000200067882 */ /* 0x000fe20000000000 */
[----:B------:R-:W-:Y:S02]  /*05c0*/  ULEA UR4, UR58, UR4, 0x18 ;  /* 0x000000043a047291 */ /* 0x000fe4000f8ec0ff */
[----:B------:R-:W-:-:S04]  /*05d0*/  UIADD3 UR8, UPT, UPT, -UR8, 0x100000, URZ ;  /* 0x0010000008087890 */ /* 0x000fc8000fffe1ff */
[----:B------:R-:W-:Y:S02]  /*05e0*/  USHF.L.U32 UR9, UR8, 0xb, URZ ;  /* 0x0000000b08097899 */ /* 0x000fe400080006ff */
[----:B------:R-:W-:Y:S02]  /*05f0*/  USHF.L.U32 UR8, UR8, 0x1, URZ ;  /* 0x0000000108087899 */ /* 0x000fe400080006ff */
[----:B------:R-:W-:-:S04]  /*0600*/  UIADD3 UR6, UPT, UPT, -UR6, 0x100000, URZ ;  /* 0x0010000006067890 */ /* 0x000fc8000fffe1ff */
[----:B------:R-:W-:Y:S02]  /*0610*/  USHF.L.U32 UR7, UR6, 0xb, URZ ;  /* 0x0000000b06077899 */ /* 0x000fe400080006ff */
[----:B------:R-:W-:Y:S01]  /*0620*/  USHF.L.U32 UR6, UR6, 0x1, URZ ;  /* 0x0000000106067899 */ /* 0x000fe200080006ff */
[----:B------:R-:W-:Y:S01]  /*0630*/  ELECT P0, URZ, PT ;  /* 0x0000000000ff782f */ /* 0x000fe20003800000 */
[----:B------:R-:W3:Y:S02]  /*0640*/  FENCE.VIEW.ASYNC.S ;  /* 0x00000000000073c6 */ /* 0x000ee40000000000 */
[----:B---3--:R3:W4:Y:S08]  /*0650*/  SYNCS.EXCH.64 URZ, [UR4], UR8 ;  /* 0x0000000804ff75b2 */ /* 0x0087300008000100 */
[----:B------:R3:W1:Y:S01]  /*0660*/  SYNCS.EXCH.64 URZ, [UR4+0x18], UR6 ;  /* 0x0000180604ff75b2 */ /* 0x0006620008000100 */
[----:B------:R3:W1:Y:S01]  /*0670*/  SYNCS.EXCH.64 URZ, [UR4+0x8], UR8 ;  /* 0x0000080804ff75b2 */ /* 0x0006620008000100 */
[----:B------:R3:W1:Y:S01]  /*0680*/  SYNCS.EXCH.64 URZ, [UR4+0x20], UR6 ;  /* 0x0000200604ff75b2 */ /* 0x0006620008000100 */
[----:B------:R3:W1:Y:S01]  /*0690*/  SYNCS.EXCH.64 URZ, [UR4+0x10], UR8 ;  /* 0x0000100804ff75b2 */ /* 0x0006620008000100 */
[----:B------:R3:W1:Y:S01]  /*06a0*/  SYNCS.EXCH.64 URZ, [UR4+0x28], UR6 ;  /* 0x0000280604ff75b2 */ /* 0x0006620008000100 */
[----:B------:R-:W-:Y:S01]  /*06b0*/  NOP ;  /* 0x0000000000007918 */ /* 0x000fe20000000000 */
.L_x_9:
[----:B------:R-:W2:Y:S01]  /*06c0*/  SHFL.IDX PT, R0, R87, RZ, 0x1f ;  /* 0x00001fff57007589 */ /* 0x000ea200000e0000 */
[----:B------:R-:W-:Y:S01]  /*06d0*/  NOP ;  /* 0x0000000000007918 */ /* 0x000fe20000000000 */
[----:B--2---:R-:W-:-:S13]  /*06e0*/  ISETP.NE.AND P0, PT, R0, 0x1, PT ;  /* 0x000000010000780c */ /* 0x004fda0003f05270 */
[----:B------:R-:W-:Y:S05]  /*06f0*/  @P0 BRA `(.L_x_10) ;  /* 0x0000000000540947 */ /* 0x000fea0003800000 */
[----:B---3--:R-:W-:Y:S01]  /*0700*/  UMOV UR4, 0x400 ;  /* 0x0000040000047882 */ /* 0x008fe20000000000 */
        /* <DEDUP_REMOVED lines=10> */
[----:B------:R-:W2:Y:S02]  /*07b0*/  FENCE.VIEW.ASYNC.S ;  /* 0x00000000000073c6 */ /* 0x000ea40000000000 */
[----:B--2---:R2:W3:Y:S08]  /*07c0*/  SYNCS.EXCH.64 URZ, [UR4+0x30], UR8 ;  /* 0x0000300804ff75b2 */ /* 0x0044f00008000100 */
[----:B------:R2:W1:Y:S01]  /*07d0*/  SYNCS.EXCH.64 URZ, [UR4+0x50], UR6 ;  /* 0x0000500604ff75b2 */ /* 0x0004620008000100 */
[----:B------:R2:W1:Y:S01]  /*07e0*/  SYNCS.EXCH.64 URZ, [UR4+0x38], UR8 ;  /* 0x0000380804ff75b2 */ /* 0x0004620008000100 */
[----:B------:R2:W1:Y:S01]  /*07f0*/  SYNCS.EXCH.64 URZ, [UR4+0x58], UR6 ;  /* 0x0000580604ff75b2 */ /* 0x0004620008000100 */
[----:B------:R2:W1:Y:S01]  /*0800*/  SYNCS.EXCH.64 URZ, [UR4+0x40], UR8 ;  /* 0x0000400804ff75b2 */ /* 0x0004620008000100 */
[----:B------:R2:W1:Y:S01]  /*0810*/  SYNCS.EXCH.64 URZ, [UR4+0x60], UR6 ;  /* 0x0000600604ff75b2 */ /* 0x0004620008000100 */
[----:B------:R2:W1:Y:S01]  /*0820*/  SYNCS.EXCH.64 URZ, [UR4+0x48], UR8 ;  /* 0x0000480804ff75b2 */ /* 0x0004620008000100 */
[----:B------:R2:W1:Y:S01]  /*0830*/  SYNCS.EXCH.64 URZ, [UR4+0x68], UR6 ;  /* 0x0000680604ff75b2 */ /* 0x0004620008000100 */
[----:B------:R-:W-:Y:S01]  /*0840*/  NOP ;  /* 0x0000000000007918 */ /* 0x000fe20000000000 */
.L_x_10:
[----:B------:R-:W4:Y:S01]  /*0850*/  SHFL.IDX PT, R0, R87, RZ, 0x1f ;  /* 0x00001fff57007589 */ /* 0x000f2200000e0000 */
[----:B------:R-:W-:Y:S01]  /*0860*/  NOP ;  /* 0x0000000000007918 */ /* 0x000fe20000000000 */
[----:B----4-:R-:W-:-:S13]  /*0870*/  ISETP.NE.AND P0, PT, R0, 0x3, PT ;  /* 0x000000030000780c */ /* 0x010fda0003f05270 */
[----:B------:R-:W-:Y:S05]  /*0880*/  @P0 BRA `(.L_x_11) ;  /* 0x00000000002c0947 */ /* 0x000fea0003800000 */
[----:B--23--:R-:W-:Y:S01]  /*0890*/  UMOV UR4, 0x400 ;  /* 0x0000040000047882 */ /* 0x00cfe20000000000 */
[----:B------:R-:W-:Y:S01]  /*08a0*/  UMOV UR5, 0x20 ;  /* 0x0000002000057882 */ /* 0x000fe20000000000 */
[----:B------:R-:W-:Y:S02]  /*08b0*/  ULEA UR6, UR58, UR4, 0x18 ;  /* 0x000000043a067291 */ /* 0x000fe4000f8ec0ff */
[----:B------:R-:W-:-:S04]  /*08c0*/  UIADD3 UR4, UPT, UPT, -UR5, 0x100000, URZ ;  /* 0x0010000005047890 */ /* 0x000fc8000fffe1ff */
[----:B------:R-:W-:Y:S02]  /*08d0*/  USHF.L.U32 UR5, UR4, 0xb, URZ ;  /* 0x0000000b04057899 */ /* 0x000fe400080006ff */
[----:B------:R-:W-:Y:S01]  /*08e0*/  USHF.L.U32 UR4, UR4, 0x1, URZ ;  /* 0x0000000104047899 */ /* 0x000fe200080006ff */
[----:B------:R-:W-:Y:S01]  /*08f0*/  ELECT P0, URZ, PT ;  /* 0x0000000000ff782f */ /* 0x000fe20003800000 */
[----:B------:R-:W2:Y:S10]  /*0900*/  FENCE.VIEW.ASYNC.S ;  /* 0x00000000000073c6 */ /* 0x000eb40000000000 */
[----:B--2---:R4:W2:Y:S01]  /*0910*/  SYNCS.EXCH.64 URZ, [UR6+0x70], UR4 ;  /* 0x0000700406ff75b2 */ /* 0x0048a20008000100 */
[----:B------:R4:W3:Y:S02]  /*0920*/  SYNCS.EXCH.64 URZ, [UR6+0x78], UR4 ;  /* 0x0000780406ff75b2 */ /* 0x0008e40008000100 */
[----:B----4-:R-:W-:Y:S01]  /*0930*/  NOP ;  /* 0x0000000000007918 */ /* 0x010fe20000000000 */
.L_x_11:
[----:B------:R-:W4:Y:S01]  /*0940*/  SHFL.IDX PT, R0, R87, RZ, 0x1f ;  /* 0x00001fff57007589 */ /* 0x000f2200000e0000 */
[----:B------:R-:W-:Y:S01]  /*0950*/  NOP ;  /* 0x0000000000007918 */ /* 0x000fe20000000000 */
[----:B----4-:R-:W-:-:S13]  /*0960*/  ISETP.NE.AND P0, PT, R0, 0x4, PT ;  /* 0x000000040000780c */ /* 0x010fda0003f05270 */
[----:B------:R-:W-:Y:S05]  /*0970*/  @P0 BRA `(.L_x_12) ;  /* 0x0000000000480947 */ /* 0x000fea0003800000 */
[----:B--23--:R-:W-:Y:S01]  /*0980*/  UMOV UR4, 0x3a0 ;  /* 0x000003a000047882 */ /* 0x00cfe20000000000 */
[----:B------:R-:W-:Y:S01]  /*0990*/  UMOV UR6, 0x400 ;  /* 0x0000040000067882 */ /* 0x000fe20000000000 */
[----:B------:R-:W-:Y:S01]  /*09a0*/  USEL UR4, UR4, 0x320, UP3 ;  /* 0x0000032004047887 */ /* 0x000fe20009800000 */
        /* <DEDUP_REMOVED lines=10> */
[----:B--2---:R4:W2:Y:S08]  /*0a50*/  SYNCS.EXCH.64 URZ, [UR6+0x80], UR8 ;  /* 0x0000800806ff75b2 */ /* 0x0048b00008000100 */
[----:B------:R4:W3:Y:S01]  /*0a60*/  SYNCS.EXCH.64 URZ, [UR6+0x90], UR4 ;  /* 0x0000900406ff75b2 */ /* 0x0008e20008000100 */
[----:B------:R4:W1:Y:S01]  /*0a70*/  SYNCS.EXCH.64 URZ, [UR6+0x88], UR8 ;  /* 0x0000880806ff75b2 */ /* 0x0008620008000100 */
[----:B------:R4:W1:Y:S02]  /*0a80*/  SYNCS.EXCH.64 URZ, [UR6+0x98], UR4 ;  /* 0x0000980406ff75b2 */ /* 0x0008640008000100 */
[----:B----4-:R-:W-:Y:S01]  /*0a90*/  NOP ;  /* 0x0000000000007918 */ /* 0x010fe20000000000 */
.L_x_12:
[----:B------:R-:W4:Y:S01]  /*0aa0*/  SHFL.IDX PT, R0, R87, RZ, 0x1f ;  /* 0x00001fff57007589 */ /* 0x000f2200000e0000 */
[----:B------:R-:W-:Y:S01]  /*0ab0*/  NOP ;  /* 0x0000000000007918 */ /* 0x000fe20000000000 */
[----:B----4-:R-:W-:-:S13]  /*0ac0*/  ISETP.NE.AND P0, PT, R0, 0x5, PT ;  /* 0x000000050000780c */ /* 0x010fda0003f05270 */
[----:B------:R-:W-:Y:S05]  /*0ad0*/  @P0 BRA `(.L_x_13) ;  /* 0x0000000000540947 */ /* 0x000fea0003800000 */
[----:B--23--:R-:W-:Y:S01]  /*0ae0*/  UMOV UR4, 0x400 ;  /* 0x0000040000047882 */ /* 0x00cfe20000000000 */
        /* <DEDUP_REMOVED lines=14> */
[----:B------:R4:W1:Y:S01]  /*0bd0*/  SYNCS.EXCH.64 URZ, [UR4+0xc8], UR8 ;  /* 0x0000c80804ff75b2 */ /* 0x0008620008000100 */
[----:B------:R4:W1:Y:S01]  /*0be0*/  SYNCS.EXCH.64 URZ, [UR4+0xb0], UR6 ;  /* 0x0000b00604ff75b2 */ /* 0x0008620008000100 */
[----:B------:R4:W1:Y:S01]  /*0bf0*/  SYNCS.EXCH.64 URZ, [UR4+0xd0], UR8 ;  /* 0x0000d00804ff75b2 */ /* 0x0008620008000100 */
[----:B------:R4:W1:Y:S01]  /*0c00*/  SYNCS.EXCH.64 URZ, [UR4+0xb8], UR6 ;  /* 0x0000b80604ff75b2 */ /* 0x0008620008000100 */
[----:B------:R4:W1:Y:S02]  /*0c10*/  SYNCS.EXCH.64 URZ, [UR4+0xd8], UR8 ;  /* 0x0000d80804ff75b2 */ /* 0x0008640008000100 */
[----:B----4-:R-:W-:Y:S01]  /*0c20*/  NOP ;  /* 0x0000000000007918 */ /* 0x010fe20000000000 */
.L_x_13:
[----:B------:R-:W4:Y:S01]  /*0c30*/  SHFL.IDX PT, R0, R87, RZ, 0x1f ;  /* 0x00001fff57007589 */ /* 0x000f2200000e0000 */
[----:B------:R-:W-:Y:S01]  /*0c40*/  ISETP.NE.OR P1, PT, RZ, UR13, !P1 ;  /* 0x0000000dff007c0c */ /* 0x000fe2000cf25670 */
        /* <DEDUP_REMOVED lines=12> */
[----:B------:R4:W3:Y:S01]  /*0d10*/  SYNCS.EXCH.64 URZ, [UR4+0xf0], UR6 ;  /* 0x0000f00604ff75b2 */ /* 0x0008e20008000100 */
[----:B------:R4:W1:Y:S01]  /*0d20*/  SYNCS.EXCH.64 URZ, [UR4+0xe8], UR6 ;  /* 0x0000e80604ff75b2 */ /* 0x0008620008000100 */
[----:B------:R4:W1:Y:S02]  /*0d30*/  SYNCS.EXCH.64 URZ, [UR4+0xf8], UR6 ;  /* 0x0000f80604ff75b2 */ /* 0x0008640008000100 */
[----:B----4-:R-:W-:Y:S01]  /*0d40*/  NOP ;  /* 0x0000000000007918 */ /* 0x010fe20000000000 */
.L_x_14:
[----:B------:R-:W-:Y:S01]  /*0d50*/  VOTEU.ALL UP0, P1 ;  /* 0x0000000000ff7886 */ /* 0x000fe20000800000 */
[----:B--23--:R-:W-:Y:S01]  /*0d60*/  UMOV UR4, 0x20 ;  /* 0x0000002000047882 */ /* 0x00cfe20000000000 */
[----:B------:R-:W2:Y:S01]  /*0d70*/  LDCU UR7, c[0x0][0x36c] ;  /* 0x00006d80ff0777ac */ /* 0x000ea20008000800 */
[----:B------:R-:W-:Y:S01]  /*0d80*/  NOP ;  /* 0x0000000000007918 */ /* 0x000fe20000000000 */
[----:B------:R-:W-:Y:S01]  /*0d90*/  LOP3.LUT R0, R97, 0x1f, RZ, 0xc0, !PT ;  /* 0x0000001f61007812 */ /* 0x000fe200078ec0ff */
[----:B------:R-:W-:Y:S01]  /*0da0*/  @!UP0 UMOV UR6, 0x400 ;  /* 0x0000040000068882 */ /* 0x000fe20000000000 */
[----:B------:R-:W-:-:S04]  /*0db0*/  @!UP0 UIADD3 UR4, UPT, UPT, -UR4, 0x100000, URZ ;  /* 0x0010000004048890 */ /* 0x000fc8000fffe1ff */
[----:B------:R-:W-:Y:S02]  /*0dc0*/  @!UP0 USHF.L.U32 UR5, UR4, 0xb, URZ ;  /* 0x0000000b04058899 */ /* 0x000fe400080006ff */
[----:B------:R-:W-:Y:S02]  /*0dd0*/  @!UP0 USHF.L.U32 UR4, UR4, 0x1, URZ ;  /* 0x0000000104048899 */ /* 0x000fe400080006ff */
[----:B------:R-:W-:Y:S01]  /*0de0*/  @!UP0 ULEA UR6, UR58, UR6, 0x18 ;  /* 0x000000063a068291 */ /* 0x000fe2000f8ec0ff */
[----:B------:R-:W-:Y:S01]  /*0df0*/  VOTEU.ALL UP0, P1 ;  /* 0x0000000000ff7886 */ /* 0x000fe20000800000 */
[----:B------:R-:W-:Y:S02]  /*0e00*/  UISETP.NE.AND UP4, UPT, UR13, URZ, UPT ;  /* 0x000000ff0d00728c */ /* 0x000fe4000bf85270 */
[----:B--2---:R-:W-:Y:S01]  /*0e10*/  UISETP.EQ.U32.AND UP5, UPT, UR7, 0x1, UPT ;  /* 0x000000010700788c */ /* 0x004fe2000bfa2070 */
[----:B------:R-:W2:Y:S07]  /*0e20*/  FENCE.VIEW.ASYNC.S ;  /* 0x00000000000073c6 */ /* 0x000eae0000000000 */
[----:B--2---:R2:W3:Y:S01]  /*0e30*/  @!UP0 SYNCS.EXCH.64 URZ, [UR6+0x100], UR4 ;  /* 0x0001000406ff85b2 */ /* 0x0044e20008000100 */
[----:B------:R-:W-:Y:S05]  /*0e40*/  BRA.U !UP5, `(.L_x_15) ;  /* 0x000000010d087547 */ /* 0x000fea000b800000 */
[----:B-1-3--:R-:W-:Y:S01]  /*0e50*/  UCGABAR_ARV ;  /* 0x00000000000079c7 */ /* 0x00afe20008000000 */
[----:B------:R-:W-:Y:S05]  /*0e60*/  BRA `(.L_x_16) ;  /* 0x0000000000047947 */ /* 0x000fea0003800000 */
.L_x_15:
[----:B-1-3--:R-:W-:Y:S01]  /*0e70*/  NOP ;  /* 0x0000000000007918 */ /* 0x00afe20000000000 */
.L_x_16:
[----:B------:R-:W1:Y:S01]  /*0e80*/  S2UR UR19, SR_CTAID.X ;  /* 0x00000000001379c3 */ /* 0x000e620000002500 */
[----:B------:R-:W-:-:S05]  /*0e90*/  CS2R.32 R88, SR_CgaSize ;  /* 0x0000000000587805 */ /* 0x000fca0000008a00 */
[----:B------:R-:W-:-:S05]  /*0ea0*/  IMAD R88, R88, -0xa0, RZ ;  /* 0xffffff6058587824 */ /* 0x000fca00078e02ff */
[----:B--2---:R-:W-:-:S14]  /*0eb0*/  R2UR UR5, R88 ;  /* 0x00000000580572ca */ /* 0x004fdc00000e0000 */
[----:B------:R-:W2:Y:S01]  /*0ec0*/  LDCU UR5, c[0x0][UR5+0x2b0] ;  /* 0x00005600050577ac */ /* 0x000ea20008000800 */
[----:B------:R-:W-:-:S05]  /*0ed0*/  CS2R.32 R88, SR_CgaSize ;  /* 0x0000000000587805 */ /* 0x000fca0000008a00 */
[----:B------:R-:W-:-:S05]  /*0ee0*/  IMAD R88, R88, -0xa0, RZ ;  /* 0xffffff6058587824 */ /* 0x000fca00078e02ff */
[----:B------:R-:W-:-:S14]  /*0ef0*/  R2UR UR4, R88 ;  /* 0x00000000580472ca */ /* 0x000fdc00000e0000 */
[----:B------:R-:W3:Y:S01]  /*0f00*/  LDCU UR4, c[0x0][UR4+0x2b4] ;  /* 0x00005680040477ac */ /* 0x000ee20008000800 */
[----:B------:R-:W4:Y:S01]  /*0f10*/  S2UR UR7, SR_CTAID.Y ;  /* 0x00000000000779c3 */ /* 0x000f220000002600 */
[----:B------:R-:W-:-:S05]  /*0f20*/  CS2R.32 R88, SR_CgaSize ;  /* 0x0000000000587805 */ /* 0x000fca0000008a00 */
[----:B------:R-:W-:-:S05]  /*0f30*/  IMAD R88, R88, -0xa0, RZ ;  /* 0xffffff6058587824 */ /* 0x000fca00078e02ff */
[----:B------:R-:W-:-:S14]  /*0f40*/  R2UR UR8, R88 ;  /* 0x00000000580872ca */ /* 0x000fdc00000e0000 */
[----:B------:R-:W3:Y:S01]  /*0f50*/  LDCU UR8, c[0x0][UR8+0x2a0] ;  /* 0x00005400080877ac */ /* 0x000ee20008000800 */
[----:B------:R-:W-:Y:S01]  /*0f60*/  UISETP.GT.U32.AND UP0, UPT, UR47, 0xffff, UPT ;  /* 0x0000ffff2f00788c */ /* 0x000fe2000bf04070 */
[----:B------:R-:W3:Y:S01]  /*0f70*/  LDCU UR18, c[0x0][0xb24] ;  /* 0x00016480ff1277ac */ /* 0x000ee20008000800 */
[----:B------:R-:W1:Y:S01]  /*0f80*/  S2UR UR36, SR_CTAID.Z ;  /* 0x00000000002479c3 */ /* 0x000e620000002700 */
[----:B------:R-:W-:-:S05]  /*0f90*/  CS2R.32 R88, SR_CgaSize ;  /* 0x0000000000587805 */ /* 0x000fca0000008a00 */
[----:B------:R-:W-:-:S05]  /*0fa0*/  IMAD R88, R88, -0xa0, RZ ;  /* 0xffffff6058587824 */ /* 0x000fca00078e02ff */
[----:B------:R-:W-:-:S14]  /*0fb0*/  R2UR UR59, R88 ;  /* 0x00000000583b72ca */ /* 0x000fdc00000e0000 */
[----:B------:R-:W3:Y:S01]  /*0fc0*/  LDCU UR59, c[0x0][UR59+0x2a4] ;  /* 0x000054803b3b77ac */ /* 0x000ee20008000800 */
[----:B------:R-:W-:Y:S01]  /*0fd0*/  USHF.L.U32 UR28, UR58, 0xb, URZ ;  /* 0x0000000b3a1c7899 */ /* 0x000fe200080006ff */
[----:B-1----:R-:W-:Y:S01]  /*0fe0*/  I2FP.F32.U32 R3, UR19 ;  /* 0x0000001300037c45 */ /* 0x002fe20008201000 */
[----:B------:R-:W-:Y:S01]  /*0ff0*/  UMOV UR27, 0x5 ;  /* 0x00000005001b7882 */ /* 0x000fe20000000000 */
[----:B------:R-:W1:Y:S03]  /*1000*/  LDCU UR45, c[0x0][0xb24] ;  /* 0x00016480ff2d77ac */ /* 0x000e660008000800 */
[----:B--2---:R-:W-:Y:S01]  /*1010*/  FMUL R3, R3, UR5 ;  /* 0x0000000503037c20 */ /* 0x004fe20008400000 */
[----:B------:R-:W-:Y:S01]  /*1020*/  USEL UR5, UR47, 0xffff, !UP0 ;  /* 0x0000ffff2f057887 */ /* 0x000fe2000c000000 */
[----:B----4-:R-:W-:Y:S01]  /*1030*/  I2FP.F32.U32 R2, UR7 ;  /* 0x0000000700027c45 */ /* 0x010fe20008201000 */
[----:B------:R-:W2:Y:S03]  /*1040*/  LDCU UR26, c[0x0][0xb30] ;  /* 0x00016600ff1a77ac */ /* 0x000ea60008000800 */
[----:B------:R-:W4:Y:S01]  /*1050*/  F2I.U32.TRUNC.NTZ R3, R3 ;  /* 0x0000000300037305 */ /* 0x000f22000020f000 */
[----:B---3--:R-:W-:Y:S01]  /*1060*/  FMUL R2, R2, UR4 ;  /* 0x0000000402027c20 */ /* 0x008fe20008400000 */
[----:B------:R-:W-:-:S02]  /*1070*/  ULOP3.LUT UR24, UR5, 0xffff, URZ, 0xc0, !UPT ;  /* 0x0000ffff05187892 */ /* 0x000fc4000f8ec0ff */
[----:B------:R-:W-:Y:S01]  /*1080*/  UISETP.GE.AND UP2, UPT, UR18, 0x1, UPT ;  /* 0x000000011200788c */ /* 0x000fe2000bf46270 */
[----:B------:R-:W-:-:S03]  /*1090*/  UMOV UR32, UR7 ;  /* 0x0000000700207c82 */ /* 0x000fc60008000000 */
[----:B------:R-:W3:Y:S01]  /*10a0*/  F2I.U32.TRUNC.NTZ R2, R2 ;  /* 0x0000000200027305 */ /* 0x000ee2000020f000 */
[----:B------:R-:W-:Y:S01]  /*10b0*/  UMOV UR20, UR19 ;  /* 0x0000001300147c82 */ /* 0x000fe20008000000 */
[----:B----4-:R-:W-:Y:S02]  /*10c0*/  R2UR UR4, R3 ;  /* 0x00000000030472ca */ /* 0x010fe400000e0000 */
[----:B------:R-:W-:Y:S02]  /*10d0*/  PRMT R3, RZ, 0x7610, R3 ;  /* 0x00007610ff037816 */ /* 0x000fe40000000003 */
[----:B---3--:R-:W-:Y:S02]  /*10e0*/  R2UR UR6, R2 ;  /* 0x00000000020672ca */ /* 0x008fe400000e0000 */
[----:B------:R-:W-:-:S07]  /*10f0*/  PRMT R2, RZ, 0x7610, R2 ;  /* 0x00007610ff027816 */ /* 0x000fce0000000002 */
[----:B------:R-:W-:-:S04]  /*1100*/  UIADD3 UR5, UPT, UPT, -UR4, URZ, URZ ;  /* 0x000000ff04057290 */ /* 0x000fc8000fffe1ff */
[----:B------:R-:W-:Y:S02]  /*1110*/  UIMAD UR5, UR8, UR5, UR19 ;  /* 0x00000005080572a4 */ /* 0x000fe4000f8e0213 */
[----:B------:R-:W-:-:S04]  /*1120*/  UIADD3 UR4, UPT, UPT, -UR6, URZ, URZ ;  /* 0x000000ff06047290 */ /* 0x000fc8000fffe1ff */
[----:B------:R-:W-:Y:S01]  /*1130*/  IMAD.U32 R88, RZ, RZ, UR5 ;  /* 0x00000005ff587e24 */ /* 0x000fe2000f8e00ff */
[----:B------:R-:W-:Y:S01]  /*1140*/  UIMAD UR59, UR59, UR4, UR7 ;  /* 0x000000043b3b72a4 */ /* 0x000fe2000f8e0207 */
[----:B-12---:R-:W-:Y:S11]  /*1150*/  BRA.U UP4, `(.L_x_17) ;  /* 0x0000000104407547 */ /* 0x006ff6000b800000 */
[----:B------:R-:W-:-:S13]  /*1160*/  R2UR UR4, R88 ;  /* 0x00000000580472ca */ /* 0x000fda00000e0000 */
[----:B------:R-:W-:Y:S02]  /*1170*/  UISETP.GT.U32.AND UP0, UPT, UR4, 0x1, UPT ;  /* 0x000000010400788c */ /* 0x000fe4000bf04070 */
[----:B------:R-:W-:Y:S02]  /*1180*/  ULOP3.LUT UR4, UR4, 0xfffffffe, URZ, 0xc0, !UPT ;  /* 0xfffffffe04047892 */ /* 0x000fe4000f8ec0ff */
[----:B------:R-:W-:Y:S02]  /*1190*/  UISETP.NE.AND UP1, UPT, UR59, URZ, UP0 ;  /* 0x000000ff3b00728c */ /* 0x000fe40008725270 */
[----:B------:R-:W-:Y:S02]  /*11a0*/  UISETP.NE.AND UP0, UPT, UR59, 0x1, UP0 ;  /* 0x000000013b00788c */ /* 0x000fe40008705270 */
[----:B------:R-:W-:Y:S02]  /*11b0*/  USEL UR7, URZ, 0x1, UP1 ;  /* 0x00000001ff077887 */ /* 0x000fe40008800000 */
[----:B------:R-:W-:-:S02]  /*11c0*/  USEL UR6, URZ, 0x4, UP0 ;  /* 0x00000004ff067887 */ /* 0x000fc40008000000 */
[----:B------:R-:W-:Y:S02]  /*11d0*/  USEL UR5, URZ, 0x2, UP1 ;  /* 0x00000002ff057887 */ /* 0x000fe40008800000 */
[----:B------:R-:W-:Y:S02]  /*11e0*/  ULEA UR4, UR59, UR4, 0x1 ;  /* 0x000000043b047291 */ /* 0x000fe4000f8e08ff */
[----:B------:R-:W-:Y:S02]  /*11f0*/  USEL UR8, URZ, 0x8, UP0 ;  /* 0x00000008ff087887 */ /* 0x000fe40008000000 */
[----:B------:R-:W-:-:S03]  /*1200*/  UIADD3 UR5, UPT, UPT, UR5, UR6, UR7 ;  /* 0x0000000605057290 */ /* 0x000fc6000fffe007 */
[----:B------:R-:W-:Y:S01]  /*1210*/  UMOV UR6, 0x3 ;  /* 0x0000000300067882 */ /* 0x000fe20000000000 */
[----:B------:R-:W-:Y:S02]  /*1220*/  UIADD3 UR5, UPT, UPT, UR5, UR8, URZ ;  /* 0x0000000805057290 */ /* 0x000fe4000fffe0ff */
[----:B------:R-:W-:-:S04]  /*1230*/  USHF.L.U32 UR4, UR6, UR4, URZ ;  /* 0x0000000406047299 */ /* 0x000fc800080006ff */
[----:B------:R-:W-:Y:S02]  /*1240*/  MOV R3, UR5 ;  /* 0x0000000500037c02 */ /* 0x000fe40008000f00 */
[----:B------:R-:W-:Y:S02]  /*1250*/  IMAD.U32 R2, RZ, RZ, UR4 ;  /* 0x00000004ff027e24 */ /* 0x000fe4000f8e00ff */
.L_x_17:
[----:B------:R-:W-:Y:S05]  /*1260*/  BRA.U !UP2, `(.L_x_18) ;  /* 0x000000010ad07547 */ /* 0x000fea000b800000 */
[----:B------:R-:W1:Y:S01]  /*1270*/  LDCU.128 UR20, c[0x0][0xb10] ;  /* 0x00016200ff1477ac */ /* 0x000e620008000c00 */
[----:B------:R-:W2:Y:S01]  /*1280*/  LDCU UR12, c[0x0][0x370] ;  /* 0x00006e00ff0c77ac */ /* 0x000ea20008000800 */
[----:B------:R-:W3:Y:S01]  /*1290*/  LDCU UR5, c[0x0][0x374] ;  /* 0x00006e80ff0577ac */ /* 0x000ee20008000800 */
[----:B------:R-:W4:Y:S01]  /*12a0*/  LDCU UR25, c[0x0][0xb0c] ;  /* 0x00016180ff1977ac */ /* 0x000f220008000800 */
[----:B------:R-:W4:Y:S01]  /*12b0*/  LDCU UR4, c[0x0][0xb20] ;  /* 0x00016400ff0477ac */ /* 0x000f220008000800 */
[----:B------:R-:W4:Y:S01]  /*12c0*/  LDCU.64 UR16, c[0x0][0xb28] ;  /* 0x00016500ff1077ac */ /* 0x000f220008000a00 */
[----:B-1----:R-:W-:Y:S02]  /*12d0*/  UISETP.NE.AND UP0, UPT, UR22, 0x1, UPT ;  /* 0x000000011600788c */ /* 0x002fe4000bf05270 */
[----:B---3--:R-:W-:Y:S02]  /*12e0*/  UIMAD.WIDE.U32 UR6, UR5, UR23, URZ ;  /* 0x00000017050672a5 */ /* 0x008fe4000f8e00ff */
[----:B--2---:R-:W-:-:S02]  /*12f0*/  UIMAD.WIDE.U32 UR8, UR12, UR20, URZ ;  /* 0x000000140c0872a5 */ /* 0x004fc4000f8e00ff */
[----:B----4-:R-:W-:Y:S02]  /*1300*/  UISETP.NE.AND UP1, UPT, UR25, 0x1, UPT ;  /* 0x000000011900788c */ /* 0x010fe4000bf25270 */
[----:B------:R-:W-:Y:S01]  /*1310*/  UISETP.NE.AND UP2, UPT, UR18, 0x1, UPT ;  /* 0x000000011200788c */ /* 0x000fe2000bf45270 */
[----:B------:R-:W-:Y:S02]  /*1320*/  UMOV UR6, UR7 ;  /* 0x0000000700067c82 */ /* 0x000fe40008000000 */
[----:B------:R-:W-:Y:S01]  /*1330*/  UMOV UR8, UR9 ;  /* 0x0000000900087c82 */ /* 0x000fe20008000000 */
[----:B------:R-:W-:Y:S02]  /*1340*/  @UP0 USHF.R.U32.HI UR5, URZ, UR4, UR6 ;  /* 0x00000004ff050299 */ /* 0x000fe40008011606 */
[----:B------:R-:W-:Y:S02]  /*1350*/  UIMAD.WIDE.U32 UR14, UR32, UR23, URZ ;  /* 0x00000017200e72a5 */ /* 0x000fe4000f8e00ff */
[----:B------:R-:W-:-:S02]  /*1360*/  UIMAD.WIDE.U32 UR6, UR5, UR16, URZ ;  /* 0x00000010050672a5 */ /* 0x000fc4000f8e00ff */
[----:B------:R-:W-:Y:S02]  /*1370*/  @UP1 USHF.R.U32.HI UR12, URZ, UR21, UR8 ;  /* 0x00000015ff0c1299 */ /* 0x000fe40008011608 */
[----:B------:R-:W-:Y:S02]  /*1380*/  UIMAD.WIDE.U32 UR10, UR19, UR20, URZ ;  /* 0x00000014130a72a5 */ /* 0x000fe4000f8e00ff */
[----:B------:R-:W-:Y:S01]  /*1390*/  UIMAD.WIDE.U32 UR8, UR12, UR16, URZ ;  /* 0x000000100c0872a5 */ /* 0x000fe2000f8e00ff */
[----:B------:R-:W-:Y:S01]  /*13a0*/  UMOV UR14, UR15 ;  /* 0x0000000f000e7c82 */ /* 0x000fe20008000000 */
[----:B------:R-:W-:Y:S01]  /*13b0*/  UMOV UR6, UR7 ;  /* 0x0000000700067c82 */ /* 0x000fe20008000000 */
[----:B------:R-:W-:Y:S02]  /*13c0*/  USHF.R.U32.HI UR14, URZ, UR4, UR14 ;  /* 0x00000004ff0e7299 */ /* 0x000fe4000801160e */
[----:B------:R-:W-:Y:S01]  /*13d0*/  @UP2 USHF.R.U32.HI UR5, URZ, UR17, UR6 ;  /* 0x00000011ff052299 */ /* 0x000fe20008011606 */
[----:B------:R-:W-:-:S02]  /*13e0*/  UMOV UR10, UR11 ;  /* 0x0000000b000a7c82 */ /* 0x000fc40008000000 */
[----:B------:R-:W-:Y:S01]  /*13f0*/  UMOV UR6, UR9 ;  /* 0x0000000900067c82 */ /* 0x000fe20008000000 */
[----:B------:R-:W-:Y:S02]  /*1400*/  USHF.R.U32.HI UR10, URZ, UR21, UR10 ;  /* 0x00000015ff0a7299 */ /* 0x000fe4000801160a */
[----:B------:R-:W-:Y:S02]  /*1410*/  @UP2 USHF.R.U32.HI UR12, URZ, UR17, UR6 ;  /* 0x00000011ff0c2299 */ /* 0x000fe40008011606 */
[----:B------:R-:W-:Y:S02]  /*1420*/  USEL UR4, UR32, UR14, !UP0 ;  /* 0x0000000e20047287 */ /* 0x000fe4000c000000 */
[----:B------:R-:W-:Y:S02]  /*1430*/  UIMAD UR6, UR5, UR18, URZ ;  /* 0x00000012050672a4 */ /* 0x000fe4000f8e02ff */
[----:B------:R-:W-:Y:S02]  /*1440*/  USEL UR5, UR19, UR10, !UP1 ;  /* 0x0000000a13057287 */ /* 0x000fe4000c800000 */
[----:B------:R-:W-:-:S02]  /*1450*/  UIMAD UR8, UR12, UR18, URZ ;  /* 0x000000120c0872a4 */ /* 0x000fc4000f8e02ff */
[----:B------:R-:W-:Y:S02]  /*1460*/  UISETP.GE.AND UP0, UPT, UR4, UR6, UPT ;  /* 0x000000060400728c */ /* 0x000fe4000bf06270 */
[----:B------:R-:W-:Y:S02]  /*1470*/  UIMAD.WIDE.U32 UR6, UR4, UR16, URZ ;  /* 0x00000010040672a5 */ /* 0x000fe4000f8e00ff */
[----:B------:R-:W-:Y:S02]  /*1480*/  UISETP.GE.OR UP0, UPT, UR5, UR8, UP0 ;  /* 0x000000080500728c */ /* 0x000fe40008706670 */
[----:B------:R-:W-:Y:S02]  /*1490*/  UIMAD.WIDE.U32 UR8, UR5, UR16, URZ ;  /* 0x00000010050872a5 */ /* 0x000fe4000f8e00ff */
[----:B------:R-:W-:Y:S02]  /*14a0*/  USHF.R.U32.HI UR7, URZ, UR17, UR7 ;  /* 0x00000011ff077299 */ /* 0x000fe40008011607 */
[----:B------:R-:W-:-:S02]  /*14b0*/  UIADD3 UR10, UPT, UPT, -UR4, URZ, URZ ;  /* 0x000000ff040a7290 */ /* 0x000fc4000fffe1ff */
[----:B------:R-:W-:Y:S02]  /*14c0*/  USEL UR7, UR4, UR7, !UP2 ;  /* 0x0000000704077287 */ /* 0x000fe4000d000000 */
[----:B------:R-:W-:Y:S01]  /*14d0*/  UIADD3 UR20, UPT, UPT, -UR5, URZ, URZ ;  /* 0x000000ff05147290 */ /* 0x000fe2000fffe1ff */
[----:B------:R-:W-:Y:S01]  /*14e0*/  @!UP0 UMOV UR6, UR9 ;  /* 0x0000000900068c82 */ /* 0x000fe20008000000 */
[----:B------:R-:W-:Y:S02]  /*14f0*/  UIADD3 UR8, UPT, UPT, -UR7, URZ, URZ ;  /* 0x000000ff07087290 */ /* 0x000fe4000fffe1ff */
[----:B------:R-:W-:Y:S02]  /*1500*/  @!UP0 USHF.R.U32.HI UR6, URZ, UR17, UR6 ;  /* 0x00000011ff068299 */ /* 0x000fe40008011606 */
[----:B------:R-:W-:Y:S02]  /*1510*/  UIMAD UR8, UR18, UR8, UR4 ;  /* 0x00000008120872a4 */ /* 0x000fe4000f8e0204 */
[----:B------:R-:W-:-:S02]  /*1520*/  @!UP0 USEL UR6, UR5, UR6, !UP2 ;  /* 0x0000000605068287 */ /* 0x000fc4000d000000 */
[----:B------:R-:W-:Y:S02]  /*1530*/  UIMAD UR32, UR22, UR10, UR32 ;  /* 0x0000000a162072a4 */ /* 0x000fe4000f8e0220 */
[----:B------:R-:W-:Y:S02]  /*1540*/  @!UP0 UIADD3 UR7, UPT, UPT, UR7, -UR6, URZ ;  /* 0x8000000607078290 */ /* 0x000fe4000fffe0ff */
[----:B------:R-:W-:Y:S02]  /*1550*/  @!UP0 UIMAD UR6, UR8, UR12, UR6 ;  /* 0x0000000c080682a4 */ /* 0x000fe4000f8e0206 */
[----:B------:R-:W-:Y:S02]  /*1560*/  @!UP0 UIMAD UR4, UR7, UR18, UR5 ;  /* 0x00000012070482a4 */ /* 0x000fe4000f8e0205 */
[----:B------:R-:W-:Y:S02]  /*1570*/  UIMAD UR20, UR25, UR20, UR19 ;  /* 0x00000014191472a4 */ /* 0x000fe4000f8e0213 */
[----:B------:R-:W-:Y:S01]  /*1580*/  UIMAD UR32, UR4, UR22, UR32 ;  /* 0x00000016042072a4 */ /* 0x000fe2000f8e0220 */
[----:B------:R-:W-:-:S02]  /*1590*/  @!UP0 UMOV UR5, UR6 ;  /* 0x0000000600058c82 */ /* 0x000fc40008000000 */
[----:B------:R-:W-:-:S12]  /*15a0*/  UIMAD UR20, UR5, UR25, UR20 ;  /* 0x00000019051472a4 */ /* 0x000fd8000f8e0214 */
.L_x_18:
[----:B------:R-:W-:Y:S02]  /*15b0*/  UISETP.NE.AND UP1, UPT, UR26, 0x1, UPT ;  /* 0x000000011a00788c */ /* 0x000fe4000bf25270 */
[----:B------:R-:W-:Y:S02]  /*15c0*/  UISETP.NE.AND UP0, UPT, UR13, 0x2, UPT ;  /* 0x000000020d00788c */ /* 0x000fe4000bf05270 */
[----:B------:R-:W-:Y:S02]  /*15d0*/  ULOP3.LUT UR28, UR28, 0x1000, URZ, 0xc0, !UPT ;  /* 0x000010001c1c7892 */ /* 0x000fe4000f8ec0ff */
[----:B------:R-:W-:-:S03]  /*15e0*/  USHF.L.U32 UR24, UR27, UR24, URZ ;  /* 0x000000181b187299 */ /* 0x000fc600080006ff */
[----:B------:R-:W-:Y:S09]  /*15f0*/  BRA.U UP1, `(.L_x_19) ;  /* 0x0000000101447547 */ /* 0x000ff2000b800000 */
[----:B------:R-:W1:Y:S01]  /*1600*/  LDCU.128 UR8, c[0x0][0xb10] ;  /* 0x00016200ff0877ac */ /* 0x000e620008000c00 */
[----:B------:R-:W2:Y:S01]  /*1610*/  LDCU UR12, c[0x0][0xb0c] ;  /* 0x00016180ff0c77ac */ /* 0x000ea20008000800 */
[----:B------:R-:W3:Y:S01]  /*1620*/  LDCU UR14, c[0x0][0xb20] ;  /* 0x00016400ff0e77ac */ /* 0x000ee20008000800 */
[----:B-1----:R-:W-:Y:S02]  /*1630*/  UIMAD.WIDE.U32 UR6, UR20, UR8, URZ ;  /* 0x00000008140672a5 */ /* 0x002fe4000f8e00ff */
[----:B------:R-:W-:Y:S02]  /*1640*/  UIMAD.WIDE.U32 UR4, UR32, UR11, URZ ;  /* 0x0000000b200472a5 */ /* 0x000fe4000f8e00ff */
[----:B--2---:R-:W-:Y:S02]  /*1650*/  UISETP.NE.AND UP2, UPT, UR12, 0x1, UPT ;  /* 0x000000010c00788c */ /* 0x004fe4000bf45270 */
[----:B------:R-:W-:Y:S01]  /*1660*/  UISETP.NE.AND UP1, UPT, UR10, 0x1, UPT ;  /* 0x000000010a00788c */ /* 0x000fe2000bf25270 */
[----:B------:R-:W-:-:S02]  /*1670*/  UMOV UR6, UR7 ;  /* 0x0000000700067c82 */ /* 0x000fc40008000000 */
[----:B------:R-:W-:Y:S01]  /*1680*/  UMOV UR4, UR5 ;  /* 0x0000000500047c82 */ /* 0x000fe20008000000 */
[----:B------:R-:W-:Y:S02]  /*1690*/  USHF.R.U32.HI UR6, URZ, UR9, UR6 ;  /* 0x00000009ff067299 */ /* 0x000fe40008011606 */
[----:B---3--:R-:W-:Y:S02]  /*16a0*/  USHF.R.U32.HI UR4, URZ, UR14, UR4 ;  /* 0x0000000eff047299 */ /* 0x008fe40008011604 */
[----:B------:R-:W-:Y:S02]  /*16b0*/  USEL UR5, UR20, UR6, !UP2 ;  /* 0x0000000614057287 */ /* 0x000fe4000d000000 */
[----:B------:R-:W-:-:S04]  /*16c0*/  USEL UR4, UR32, UR4, !UP1 ;  /* 0x0000000420047287 */ /* 0x000fc8000c800000 */
[----:B------:R-:W-:Y:S02]  /*16d0*/  UIADD3 UR6, UPT, UPT, -UR4, UR5, URZ ;  /* 0x0000000504067290 */ /* 0x000fe4000fffe1ff */
[----:B------:R-:W-:Y:S02]  /*16e0*/  UIADD3 UR4, UPT, UPT, UR4, -UR5, URZ ;  /* 0x8000000504047290 */ /* 0x000fe4000fffe0ff */
[----:B------:R-:W-:Y:S02]  /*16f0*/  UIMAD UR32, UR6, UR10, UR32 ;  /* 0x0000000a062072a4 */ /* 0x000fe4000f8e0220 */
[----:B------:R-:W-:-:S12]  /*1700*/  UIMAD UR20, UR4, UR12, UR20 ;  /* 0x0000000c041472a4 */ /* 0x000fd8000f8e0214 */
.L_x_19:
[----:B------:R-:W-:Y:S05]  /*1710*/  BRA.U !UP5, `(.L_x_20) ;  /* 0x000000010d0c7547 */ /* 0x000fea000b800000 */
[----:B------:R-:W-:Y:S01]  /*1720*/  UCGABAR_WAIT ;  /* 0x0000000000007dc7 */ /* 0x000fe20008000000 */
[----:B------:R-:W-:Y:S01]  /*1730*/  CCTL.IVALL ;  /* 0x00000000ff00798f */ /* 0x000fe20002000000 */
[----:B------:R-:W-:Y:S05]  /*1740*/  BRA `(.L_x_21) ;  /* 0x0000000000047947 */ /* 0x000fea0003800000 */
.L_x_20:
[----:B------:R-:W-:Y:S06]  /*1750*/  BAR.SYNC.DEFER_BLOCKING 0x0 ;  /* 0x0000000000007b1d */ /* 0x000fec0000010000 */
.L_x_21:
[----:B------:R-:W-:Y:S05]  /*1760*/  BRA.U UP0, `(.L_x_22) ;  /* 0x0000001100b87547 */ /* 0x000fea000b800000 */
[----:B------:R-:W1:Y:S01]  /*1770*/  LDCU UR6, c[0x0][0x38c] ;  /* 0x00007180ff0677ac */ /* 0x000e620008000800 */
[----:B------:R-:W-:Y:S01]  /*1780*/  PLOP3.LUT P1, PT, PT, PT, UP3, 0x80, 0x8 ;  /* 0x000000000008781c */ /* 0x000fe20003f2f038 */
[----:B------:R-:W-:Y:S01]  /*1790*/  IMAD.MOV.U32 R12, RZ, RZ, 0x1 ;  /* 0x00000001ff0c7424 */ /* 0x000fe200078e00ff */
[----:B------:R-:W-:Y:S01]  /*17a0*/  ISETP.NE.AND P2, PT, R0, RZ, P3 ;  /* 0x000000ff0000720c */ /* 0x000fe20001f45270 */
[----:B------:R-:W-:Y:S01]  /*17b0*/  USHF.L.U32 UR7, UR19, 0x6, URZ ;  /* 0x0000000613077899 */ /* 0x000fe200080006ff */
[----:B------:R-:W-:Y:S01]  /*17c0*/  PLOP3.LUT P1, PT, P1, PT, PT, 0x8, 0x80 ;  /* 0x000000000080781c */ /* 0x000fe20000f2e170 */
[----:B------:R-:W-:Y:S01]  /*17d0*/  UMOV UR8, 0x400 ;  /* 0x0000040000087882 */ /* 0x000fe20000000000 */
[----:B------:R-:W-:Y:S01]  /*17e0*/  UISETP.NE.AND UP1, UPT, UR13, URZ, UPT ;  /* 0x000000ff0d00728c */ /* 0x000fe2000bf25270 */
[----:B------:R-:W-:Y:S01]  /*17f0*/  CS2R R10, SRZ ;  /* 0x00000000000a7805 */ /* 0x000fe2000001ff00 */
[----:B------:R-:W-:Y:S01]  /*1800*/  USHF.L.U32 UR46, UR19, 0x7, URZ ;  /* 0x00000007132e7899 */ /* 0x000fe200080006ff */
[----:B------:R-:W-:Y:S01]  /*1810*/  IMAD.MOV.U32 R9, RZ, RZ, RZ ;  /* 0x000000ffff097224 */ /* 0x000fe200078e00ff */
[----:B------:R-:W-:Y:S01]  /*1820*/  ULEA UR13, UR58, UR8, 0x18 ;  /* 0x000000083a0d7291 */ /* 0x000fe2000f8ec0ff */
[----:B------:R-:W-:Y:S01]  /*1830*/  IMAD.MOV.U32 R8, RZ, RZ, 0x1 ;  /* 0x00000001ff087424 */ /* 0x000fe200078e00ff */
[----:B------:R-:W2:Y:S01]  /*1840*/  LDCU UR39, c[0x0][0x370] ;  /* 0x00006e00ff2777ac */ /* 0x000ea20008000800 */
[----:B------:R-:W3:Y:S01]  /*1850*/  LDCU.64 UR26, c[0x0][0x348] ;  /* 0x00006900ff1a77ac */ /* 0x000ee20008000a00 */
[----:B-1----:R-:W-:-:S02]  /*1860*/  UIADD3 UR5, UPT, UPT, UR6, 0x7f, URZ ;  /* 0x0000007f06057890 */ /* 0x002fc4000fffe0ff */
[----:B------:R-:W-:Y:S02]  /*1870*/  UIADD3 UR47, UPT, UPT, UR6, 0xfe, URZ ;  /* 0x000000fe062f7890 */ /* 0x000fe4000fffe0ff */
[----:B------:R-:W-:Y:S01]  /*1880*/  USHF.R.S32.HI UR4, URZ, 0x1f, UR5 ;  /* 0x0000001fff047899 */ /* 0x000fe20008011405 */
[----:B------:R-:W1:Y:S03]  /*1890*/  LDCU UR38, c[0x0][0x374] ;  /* 0x00006e80ff2677ac */ /* 0x000e660008000800 */
[----:B------:R-:W-:Y:S02]  /*18a0*/  ULEA.HI UR4, UR4, UR5, URZ, 0x7 ;  /* 0x0000000504047291 */ /* 0x000fe4000f8f38ff */
[----:B------:R-:W-:Y:S02]  /*18b0*/  UIADD3 UR5, UPT, UPT, UR6, -0x1, URZ ;  /* 0xffffffff06057890 */ /* 0x000fe4000fffe0ff */
[----:B------:R-:W-:-:S02]  /*18c0*/  USHF.R.S32.HI UR41, URZ, 0x7, UR4 ;  /* 0x00000007ff297899 */ /* 0x000fc40008011404 */
[----:B------:R-:W-:Y:S02]  /*18d0*/  UISETP.GE.U32.AND UP2, UPT, UR5, -0xff, UPT ;  /* 0xffffff010500788c */ /* 0x000fe4000bf46070 */
[----:B------:R-:W-:Y:S02]  /*18e0*/  UISETP.LT.U32.AND UP0, UPT, UR41, 0x3, UPT ;  /* 0x000000032900788c */ /* 0x000fe4000bf01070 */
[----:B------:R-:W-:Y:S02]  /*18f0*/  ULOP3.LUT UR5, UR7, 0x40, URZ, 0xc0, !UPT ;  /* 0x0000004007057892 */ /* 0x000fe4000f8ec0ff */
[----:B------:R-:W-:Y:S02]  /*1900*/  USEL UR40, UR41, 0x3, UP0 ;  /* 0x0000000329287887 */ /* 0x000fe40008000000 */
[----:B------:R-:W-:Y:S02]  /*1910*/  ULOP3.LUT UR46, UR46, 0x80, URZ, 0xc0, !UPT ;  /* 0x000000802e2e7892 */ /* 0x000fe4000f8ec0ff */
[----:B------:R-:W-:-:S02]  /*1920*/  UIADD3 UR4, UPT, UPT, UR40, -0x1, URZ ;  /* 0xffffffff28047890 */ /* 0x000fc4000fffe0ff */
[----:B------:R-:W-:Y:S02]  /*1930*/  @UP2 UIADD3 UR4, UPT, UPT, UR40, URZ, URZ ;  /* 0x000000ff28042290 */ /* 0x000fe4000fffe0ff */
[----:B------:R-:W-:Y:S02]  /*1940*/  USEL UR21, UR53, 0x2, UP1 ;  /* 0x0000000235157887 */ /* 0x000fe40008800000 */
[----:B------:R-:W-:Y:S02]  /*1950*/  UIADD3 UR30, UPT, UPT, UR13, 0x6300, UR28 ;  /* 0x000063000d1e7890 */ /* 0x000fe4000fffe01c */
[----:B------:R-:W-:Y:S02]  /*1960*/  ULEA.HI UR43, UR28, UR5, URZ, 0x19 ;  /* 0x000000051c2b7291 */ /* 0x000fe4000f8fc8ff */
[----:B------:R-:W-:Y:S02]  /*1970*/  UIADD3 UR44, UPT, UPT, UR41, -UR40, URZ ;  /* 0x80000028292c7290 */ /* 0x000fe4000fffe0ff */
[----:B------:R-:W-:-:S02]  /*1980*/  UIADD3 UR29, UPT, UPT, UR4, 0x1, URZ ;  /* 0x00000001041d7890 */ /* 0x000fc4000fffe0ff */
[----:B------:R-:W-:Y:S01]  /*1990*/  UIADD3 UR42, UPT, UPT, -UR4, URZ, URZ ;  /* 0x000000ff042a7290 */ /* 0x000fe2000fffe1ff */
[----:B-123--:R-:W-:-:S11]  /*19a0*/  UMOV UR6, URZ ;  /* 0x000000ff00067c82 */ /* 0x00efd60008000000 */
.L_x_42:
[----:B------:R-:W-:-:S09]  /*19b0*/  UISETP.NE.AND UP0, UPT, UR58, URZ, UPT ;  /* 0x000000ff3a00728c */ /* 0x000fd2000bf05270 */
[----:B-1----:R-:W-:Y:S05]  /*19c0*/  BRA.U UP0, `(.L_x_23) ;  /* 0x0000000100287547 */ /* 0x002fea000b800000 */
[----:B------:R-:W-:Y:S02]  /*19d0*/  LEA R0, R9, UR13, 0x3 ;  /* 0x0000000d09007c11 */ /* 0x000fe4000f8e18ff */
[----:B------:R-:W-:-:S04]  /*19e0*/  SHF.L.U32 R3, R8, 0x1f, RZ ;  /* 0x0000001f08037819 */ /* 0x000fc800000006ff */
[----:B------:R-:W1:Y:S02]  /*19f0*/  SYNCS.PHASECHK.TRANS64.TRYWAIT P0, [R0+URZ+0xf0], R3 ;  /* 0x0000f003000075a7 */ /* 0x000e6400080011ff */
[----:B-1----:R-:W-:Y:S05]  /*1a00*/  @!P0 BRA `(.L_x_24) ;  /* 0x0000008400088947 */ /* 0x002fea0003800000 */
.L_x_142:
[----:B------:R2:W-:Y:S01]  /*1a10*/  SYNCS.ARRIVE.TRANS64.A1T0 RZ, [R0+URZ+0xe0], RZ ;  /* 0x0000e0ff00ff79a7 */ /* 0x0005e200081000ff */
[----:B------:R-:W-:-:S05]  /*1a20*/  VIADD R9, R9, 0x1 ;  /* 0x0000000109097836 */ /* 0x000fca0000000000 */
[----:B------:R-:W-:-:S04]  /*1a30*/  ISETP.NE.AND P0, PT, R9, 0x2, PT ;  /* 0x000000020900780c */ /* 0x000fc80003f05270 */
[----:B-1----:R-:W-:Y:S02]  /*1a40*/  SEL R3, RZ, 0x1, P0 ;  /* 0x00000001ff037807 */ /* 0x002fe40000000000 */
[----:B------:R-:W-:Y:S02]  /*1a50*/  SEL R9, R9, RZ, P0 ;  /* 0x000000ff09097207 */ /* 0x000fe40000000000 */
[----:B------:R-:W-:-:S07]  /*1a60*/  LOP3.LUT R8, R8, R3, RZ, 0x3c, !PT ;  /* 0x0000000308087212 */ /* 0x000fce00078e3cff */
.L_x_23:
[----:B------:R-:W-:Y:S01]  /*1a70*/  ULEA UR4, UR6, UR13, 0x3 ;  /* 0x0000000d06047291 */ /* 0x000fe2000f8e18ff */
[----:B--2---:R-:W-:Y:S01]  /*1a80*/  SHF.L.U32 R0, R12, 0x1f, RZ ;  /* 0x0000001f0c007819 */ /* 0x004fe200000006ff */
[----:B------:R-:W-:Y:S02]  /*1a90*/  UISETP.GE.U32.AND UP0, UPT, UR47, 0xff, UPT ;  /* 0x000000ff2f00788c */ /* 0x000fe4000bf06070 */
[----:B------:R-:W-:Y:S01]  /*1aa0*/  ULEA UR11, UR32, UR46, 0x8 ;  /* 0x0000002e200b7291 */ /* 0x000fe2000f8e40ff */
[----:B------:R-:W-:-:S04]  /*1ab0*/  UMOV UR7, URZ ;  /* 0x000000ff00077c82 */ /* 0x000fc80008000000 */
[----:B------:R1:W2:Y:S01]  /*1ac0*/  SYNCS.PHASECHK.TRANS64.TRYWAIT P0, [UR4+0x18], R0 ;  /* 0x00001800ff0075a7 */ /* 0x0002a20008001104 */
[----:B------:R-:W-:-:S04]  /*1ad0*/  ULEA.HI UR4, UR20, UR20, URZ, 0x1 ;  /* 0x0000001414047291 */ /* 0x000fc8000f8f08ff */
[----:B------:R-:W-:-:S04]  /*1ae0*/  USHF.L.U32 UR4, UR4, 0x6, URZ ;  /* 0x0000000604047899 */ /* 0x000fc800080006ff */
[----:B------:R-:W-:-:S04]  /*1af0*/  ULOP3.LUT UR35, UR4, 0xffffff80, URZ, 0xc0, !UPT ;  /* 0xffffff8004237892 */ /* 0x000fc8000f8ec0ff */
[----:B------:R-:W-:Y:S01]  /*1b00*/  UIADD3 UR35, UPT, UPT, UR43, UR35, URZ ;  /* 0x000000232b237290 */ /* 0x000fe2000fffe0ff */
[----:B------:R-:W-:Y:S11]  /*1b10*/  BRA.U !UP0, `(.L_x_25) ;  /* 0x0000000108c47547 */ /* 0x000ff6000b800000 */
[----:B------:R-:W-:Y:S01]  /*1b20*/  UMOV UR16, UR42 ;  /* 0x0000002a00107c82 */ /* 0x000fe20008000000 */
[----:B------:R-:W-:Y:S01]  /*1b30*/  UMOV UR4, UR6 ;  /* 0x0000000600047c82 */ /* 0x000fe20008000000 */
[----:B------:R-:W-:-:S05]  /*1b40*/  UMOV UR34, URZ ;  /* 0x000000ff00227c82 */ /* 0x000fca0008000000 */
.L_x_31:
[----:B------:R-:W-:Y:S01]  /*1b50*/  ULEA UR33, UR4, UR13, 0x3 ;  /* 0x0000000d04217291 */ /* 0x000fe2000f8e18ff */
[----:B------:R-:W-:Y:S01]  /*1b60*/  @P3 MOV R2, 0xc000 ;  /* 0x0000c00000023802 */ /* 0x000fe20000000f00 */
[----:B--234-:R-:W-:Y:S10]  /*1b70*/  @P0 BRA `(.L_x_26) ;  /* 0x00000000000c0947 */ /* 0x01cff40003800000 */
[----:B------:R-:W-:-:S04]  /*1b80*/  SHF.L.U32 R3, R12, 0x1f, RZ ;  /* 0x0000001f0c037819 */ /* 0x000fc800000006ff */
[----:B------:R-:W2:Y:S02]  /*1b90*/  SYNCS.PHASECHK.TRANS64.TRYWAIT P0, [UR33+0x18], R3 ;  /* 0x00001803ff0075a7 */ /* 0x000ea40008001121 */
[----:B--2---:R-:W-:Y:S05]  /*1ba0*/  @!P0 BRA `(.L_x_27) ;  /* 0x0000008000b48947 */ /* 0x004fea0003800000 */
.L_x_26:
[----:B------:R2:W-:Y:S01]  /*1bb0*/  @P3 SYNCS.ARRIVE.TRANS64 RZ, [UR33], R2 ;  /* 0x00000002ffff39a7 */ /* 0x0005e20008000021 */
[----:B------:R-:W-:Y:S02]  /*1bc0*/  ULOP3.LUT UR5, UR21, 0x2, URZ, 0xfc, !UPT ;  /* 0x0000000215057892 */ /* 0x000fe4000f8efcff */
[----:B------:R-:W-:Y:S02]  /*1bd0*/  UIADD3 UR16, UPT, UPT, UR16, 0x1, URZ ;  /* 0x0000000110107890 */ /* 0x000fe4000fffe0ff */
[----:B------:R-:W-:Y:S02]  /*1be0*/  UISETP.NE.AND UP0, UPT, UR5, 0x2, UPT ;  /* 0x000000020500788c */ /* 0x000fe4000bf05270 */
[----:B------:R-:W-:-:S07]  /*1bf0*/  UISETP.NE.AND UP2, UPT, UR16, 0x1, UPT ;  /* 0x000000011000788c */ /* 0x000fce000bf45270 */
[----:B------:R-:W-:Y:S05]  /*1c00*/  BRA.U UP0, `(.L_x_28) ;  /* 0x0000000100047547 */ /* 0x000fea000b800000 */
[----:B------:R-:W-:Y:S05]  /*1c10*/  BPT.TRAP 0x1 ;  /* 0x000000040000795c */ /* 0x000fea0000300000 */
.L_x_28:
[----:B------:R-:W-:Y:S04]  /*1c20*/  BSSY.RECONVERGENT B0, `(.L_x_29) ;  /* 0x0000003000007945 */ /* 0x000fe80003800200 */
[----:B------:R-:W-:Y:S05]  /*1c30*/  @!P2 BRA `(.L_x_30) ;  /* 0x000000000004a947 */ /* 0x000fea0003800000 */
[----:B------:R-:W-:Y:S05]  /*1c40*/  BPT.TRAP 0x1 ;  /* 0x000000040000795c */ /* 0x000fea0000300000 */
.L_x_30:
[----:B------:R-:W-:Y:S05]  /*1c50*/  BSYNC.RECONVERGENT B0 ;  /* 0x0000000000007941 */ /* 0x000fea0003800200 */
.L_x_29:
[----:B------:R-:W-:Y:S02]  /*1c60*/  UIADD3 UR5, UPT, UPT, UR4, 0x1, URZ ;  /* 0x0000000104057890 */ /* 0x000fe4000fffe0ff */
[----:B------:R-:W-:Y:S02]  /*1c70*/  ULEA UR32, UR4, UR28, 0xd ;  /* 0x0000001c04207291 */ /* 0x000fe4000f8e68ff */
[----:B------:R-:W-:Y:S02]  /*1c80*/  UISETP.NE.AND UP0, UPT, UR5, 0x3, UPT ;  /* 0x000000030500788c */ /* 0x000fe4000bf05270 */
[----:B------:R-:W-:Y:S02]  /*1c90*/  UIADD3 UR14, UP1, UPT, UR26, 0x80, URZ ;  /* 0x000000801a0e7890 */ /* 0x000fe4000ff3e0ff */
[----:B------:R-:W-:Y:S02]  /*1ca0*/  USEL UR7, URZ, 0x1, UP0 ;  /* 0x00000001ff077887 */ /* 0x000fe40008000000 */
[----:B------:R-:W-:-:S02]  /*1cb0*/  USEL UR6, UR5, URZ, UP0 ;  /* 0x000000ff05067287 */ /* 0x000fc40008000000 */
[----:B------:R-:W-:Y:S02]  /*1cc0*/  ULEA UR8, UR4, UR13, 0xe ;  /* 0x0000000d04087291 */ /* 0x000fe4000f8e70ff */
[----:B------:R-:W-:Y:S01]  /*1cd0*/  ULEA UR5, UR6, UR13, 0x3 ;  /* 0x0000000d06057291 */ /* 0x000fe2000f8e18ff */
[----:B------:R-:W-:Y:S01]  /*1ce0*/  LOP3.LUT R12, R12, UR7, RZ, 0x3c, !PT ;  /* 0x000000070c0c7c12 */ /* 0x000fe2000f8e3cff */
[----:B------:R-:W-:Y:S02]  /*1cf0*/  UIADD3 UR4, UP0, UPT, UR26, 0x180, URZ ;  /* 0x000001801a047890 */ /* 0x000fe4000ff1e0ff */
[----:B------:R-:W-:Y:S01]  /*1d00*/  ULOP3.LUT UR33, UR33, 0xfefffff8, URZ, 0xc0, !UPT ;  /* 0xfefffff821217892 */ /* 0x000fe2000f8ec0ff */
[----:B-1----:R-:W-:Y:S01]  /*1d10*/  SHF.L.U32 R0, R12, 0x1f, RZ ;  /* 0x0000001f0c007819 */ /* 0x002fe200000006ff */
[----:B------:R-:W-:Y:S02]  /*1d20*/  UIADD3.X UR15, UPT, UPT, URZ, UR27, URZ, UP1, !UPT ;  /* 0x0000001bff0f7290 */ /* 0x000fe40008ffe4ff */
[----:B------:R-:W-:Y:S01]  /*1d30*/  UIADD3 UR32, UPT, UPT, UR13, 0x6300, UR32 ;  /* 0x000063000d207890 */ /* 0x000fe2000fffe020 */
[----:B------:R3:W4:Y:S01]  /*1d40*/  SYNCS.PHASECHK.TRANS64.TRYWAIT P0, [UR5+0x18], R0 ;  /* 0x00001800ff0075a7 */ /* 0x0007220008001105 */
[----:B------:R-:W-:-:S02]  /*1d50*/  UPRMT UR7, URZ, 0x5410, UR24 ;  /* 0x00005410ff077896 */ /* 0x000fc40008000018 */
[----:B------:R-:W-:Y:S02]  /*1d60*/  UIADD3 UR8, UPT, UPT, UR8, 0xc300, URZ ;  /* 0x0000c30008087890 */ /* 0x000fe4000fffe0ff */
[----:B------:R-:W-:Y:S01]  /*1d70*/  UIADD3.X UR5, UPT, UPT, URZ, UR27, URZ, UP0, !UPT ;  /* 0x0000001bff057290 */ /* 0x000fe200087fe4ff */
[----:B------:R-:W-:Y:S01]  /*1d80*/  UMOV UR18, 0x0 ;  /* 0x0000000000127882 */ /* 0x000fe20000000000 */
[----:B------:R-:W-:Y:S01]  /*1d90*/  UMOV UR19, 0x10000000 ;  /* 0x1000000000137882 */ /* 0x000fe20000000000 */
[----:B------:R-:W-:Y:S01]  /*1da0*/  UMOV UR10, UR34 ;  /* 0x00000022000a7c82 */ /* 0x000fe20008000000 */
[----:B------:R-:W-:Y:S01]  /*1db0*/  UMOV UR12, UR36 ;  /* 0x00000024000c7c82 */ /* 0x000fe20008000000 */
[----:B------:R-:W-:Y:S01]  /*1dc0*/  UMOV UR9, UR33 ;  /* 0x0000002100097c82 */ /* 0x000fe20008000000 */
[----:B------:R1:W-:Y:S03]  /*1dd0*/  UTMALDG.3D.MULTICAST.2CTA [UR32], [UR14], UR7, desc[UR18] ;  /* 0x000012200e0073b4 */ /* 0x0003e60008211807 */
[----:B------:R2:W-:Y:S01]  /*1de0*/  UTMALDG.3D.2CTA [UR8], [UR4], desc[UR18] ;  /* 0x00001208040075b4 */ /* 0x0005e20008211000 */
[----:B-1----:R-:W-:Y:S01]  /*1df0*/  UIADD3 UR34, UPT, UPT, UR34, 0x80, URZ ;  /* 0x0000008022227890 */ /* 0x002fe2000fffe0ff */
[----:B------:R-:W-:Y:S01]  /*1e00*/  UMOV UR7, UR29 ;  /* 0x0000001d00077c82 */ /* 0x000fe20008000000 */
[----:B--2---:R-:W-:Y:S01]  /*1e10*/  UMOV UR4, UR6 ;  /* 0x0000000600047c82 */ /* 0x004fe20008000000 */
[----:B------:R-:W-:Y:S09]  /*1e20*/  BRA.U UP2, `(.L_x_31) ;  /* 0xfffffffd02487547 */ /* 0x000ff2000b83ffff */
.L_x_25:
[----:B------:R-:W-:Y:S01]  /*1e30*/  ULEA UR4, UR6, UR13, 0x3 ;  /* 0x0000000d06047291 */ /* 0x000fe2000f8e18ff */
[----:B-1-3--:R-:W-:Y:S01]  /*1e40*/  SHF.L.U32 R0, R12, 0x1f, RZ ;  /* 0x0000001f0c007819 */ /* 0x00afe200000006ff */
[----:B------:R-:W-:Y:S01]  /*1e50*/  @!P1 SYNCS.ARRIVE.TRANS64.A1T0 RZ, [UR13+0x78], RZ ;  /* 0x000078ffffff99a7 */ /* 0x000fe2000810000d */
[----:B------:R-:W-:-:S06]  /*1e60*/  UISETP.GT.AND UP0, UPT, UR41, UR40, UPT ;  /* 0x000000282900728c */ /* 0x000fcc000bf04270 */
[----:B--2-4-:R1:W2:Y:S03]  /*1e70*/  SYNCS.PHASECHK.TRANS64.TRYWAIT P0, [UR4+0x18], R0 ;  /* 0x00001800ff0075a7 */ /* 0x0142a60008001104 */
[----:B------:R-:W-:Y:S05]  /*1e80*/  BRA.U !UP0, `(.L_x_32) ;  /* 0x0000000108c07547 */ /* 0x000fea000b800000 */
[----:B------:R-:W-:Y:S01]  /*1e90*/  UIADD3 UR25, UPT, UPT, UR44, UR7, URZ ;  /* 0x000000072c197290 */ /* 0x000fe2000fffe0ff */
[----:B------:R-:W-:-:S11]  /*1ea0*/  UMOV UR4, UR6 ;  /* 0x0000000600047c82 */ /* 0x000fd60008000000 */
.L_x_38:
[----:B------:R-:W-:Y:S01]  /*1eb0*/  ULEA UR17, UR4, UR13, 0x3 ;  /* 0x0000000d04117291 */ /* 0x000fe2000f8e18ff */
[----:B--2---:R-:W-:Y:S01]  /*1ec0*/  @P3 MOV R2, 0xc000 ;  /* 0x0000c00000023802 */ /* 0x004fe20000000f00 */
[----:B--2-4-:R-:W-:Y:S10]  /*1ed0*/  @P0 BRA `(.L_x_33) ;  /* 0x00000000000c0947 */ /* 0x014ff40003800000 */
[----:B------:R-:W-:-:S04]  /*1ee0*/  SHF.L.U32 R3, R12, 0x1f, RZ ;  /* 0x0000001f0c037819 */ /* 0x000fc800000006ff */
[----:B------:R-:W2:Y:S02]  /*1ef0*/  SYNCS.PHASECHK.TRANS64.TRYWAIT P0, [UR17+0x18], R3 ;  /* 0x00001803ff0075a7 */ /* 0x000ea40008001111 */
[----:B--2---:R-:W-:Y:S05]  /*1f00*/  @!P0 BRA `(.L_x_34) ;  /* 0x0000007c00f48947 */ /* 0x004fea0003800000 */
.L_x_33:
[----:B------:R2:W-:Y:S01]  /*1f10*/  @P3 SYNCS.ARRIVE.TRANS64 RZ, [UR17], R2 ;  /* 0x00000002ffff39a7 */ /* 0x0005e20008000011 */
[----:B------:R-:W-:-:S04]  /*1f20*/  ULOP3.LUT UR5, UR21, 0x2, URZ, 0xfc, !UPT ;  /* 0x0000000215057892 */ /* 0x000fc8000f8efcff */
[----:B------:R-:W-:-:S09]  /*1f30*/  UISETP.NE.AND UP0, UPT, UR5, 0x2, UPT ;  /* 0x000000020500788c */ /* 0x000fd2000bf05270 */
[----:B------:R-:W-:Y:S05]  /*1f40*/  BRA.U UP0, `(.L_x_35) ;  /* 0x0000000100047547 */ /* 0x000fea000b800000 */
[----:B------:R-:W-:Y:S05]  /*1f50*/  BPT.TRAP 0x1 ;  /* 0x000000040000795c */ /* 0x000fea0000300000 */
.L_x_35:
[----:B------:R-:W-:Y:S04]  /*1f60*/  BSSY.RECONVERGENT B0, `(.L_x_36) ;  /* 0x0000003000007945 */ /* 0x000fe80003800200 */
[----:B------:R-:W-:Y:S05]  /*1f70*/  @!P2 BRA `(.L_x_37) ;  /* 0x000000000004a947 */ /* 0x000fea0003800000 */
[----:B------:R-:W-:Y:S05]  /*1f80*/  BPT.TRAP 0x1 ;  /* 0x000000040000795c */ /* 0x000fea0000300000 */
.L_x_37:
[----:B------:R-:W-:Y:S05]  /*1f90*/  BSYNC.RECONVERGENT B0 ;  /* 0x0000000000007941 */ /* 0x000fea0003800200 */
.L_x_36:
[----:B------:R-:W-:Y:S02]  /*1fa0*/  UIADD3 UR5, UPT, UPT, UR4, 0x1, URZ ;  /* 0x0000000104057890 */ /* 0x000fe4000fffe0ff */
[----:B------:R-:W-:Y:S02]  /*1fb0*/  UIADD3 UR14, UP1, UPT, UR26, 0x80, URZ ;  /* 0x000000801a0e7890 */ /* 0x000fe4000ff3e0ff */
[----:B------:R-:W-:Y:S02]  /*1fc0*/  UISETP.NE.AND UP0, UPT, UR5, 0x3, UPT ;  /* 0x000000030500788c */ /* 0x000fe4000bf05270 */
[----:B------:R-:W-:Y:S02]  /*1fd0*/  ULEA UR16, UR4, UR30, 0xd ;  /* 0x0000001e04107291 */ /* 0x000fe4000f8e68ff */
[----:B------:R-:W-:Y:S02]  /*1fe0*/  USEL UR8, URZ, 0x1, UP0 ;  /* 0x00000001ff087887 */ /* 0x000fe40008000000 */
[----:B------:R-:W-:-:S02]  /*1ff0*/  USEL UR6, UR5, URZ, UP0 ;  /* 0x000000ff05067287 */ /* 0x000fc40008000000 */
[----:B------:R-:W-:Y:S02]  /*2000*/  UIADD3 UR22, UP0, UPT, UR26, 0x180, URZ ;  /* 0x000001801a167890 */ /* 0x000fe4000ff1e0ff */
[----:B------:R-:W-:Y:S01]  /*2010*/  LOP3.LUT R12, R12, UR8, RZ, 0x3c, !PT ;  /* 0x000000080c0c7c12 */ /* 0x000fe2000f8e3cff */
[----:B------:R-:W-:Y:S02]  /*2020*/  ULEA UR8, UR4, UR13, 0xe ;  /* 0x0000000d04087291 */ /* 0x000fe4000f8e70ff */
[----:B------:R-:W-:Y:S01]  /*2030*/  ULEA UR5, UR6, UR13, 0x3 ;  /* 0x0000000d06057291 */ /* 0x000fe2000f8e18ff */
[----:B-1----:R-:W-:Y:S01]  /*2040*/  SHF.L.U32 R0, R12, 0x1f, RZ ;  /* 0x0000001f0c007819 */ /* 0x002fe200000006ff */
[----:B------:R-:W-:Y:S02]  /*2050*/  USHF.L.U32 UR18, UR7, 0x7, URZ ;  /* 0x0000000707127899 */ /* 0x000fe400080006ff */
[----:B------:R-:W-:Y:S02]  /*2060*/  ULOP3.LUT UR17, UR17, 0xfefffff8, URZ, 0xc0, !UPT ;  /* 0xfefffff811117892 */ /* 0x000fe4000f8ec0ff */
[----:B------:R-:W-:-:S02]  /*2070*/  UIADD3.X UR15, UPT, UPT, URZ, UR27, URZ, UP1, !UPT ;  /* 0x0000001bff0f7290 */ /* 0x000fc40008ffe4ff */
[----:B------:R-:W-:Y:S01]  /*2080*/  UPRMT UR4, URZ, 0x5410, UR24 ;  /* 0x00005410ff047896 */ /* 0x000fe20008000018 */
[----:B------:R3:W4:Y:S01]  /*2090*/  SYNCS.PHASECHK.TRANS64.TRYWAIT P0, [UR5+0x18], R0 ;  /* 0x00001800ff0075a7 */ /* 0x0007220008001105 */
[----:B------:R-:W-:Y:S02]  /*20a0*/  UIADD3 UR8, UPT, UPT, UR8, 0xc300, URZ ;  /* 0x0000c30008087890 */ /* 0x000fe4000fffe0ff */
[----:B------:R-:W-:Y:S01]  /*20b0*/  UIADD3.X UR23, UPT, UPT, URZ, UR27, URZ, UP0, !UPT ;  /* 0x0000001bff177290 */ /* 0x000fe200087fe4ff */
[----:B------:R-:W-:Y:S01]  /*20c0*/  UMOV UR32, 0x0 ;  /* 0x0000000000207882 */ /* 0x000fe20000000000 */
[----:B------:R-:W-:Y:S01]  /*20d0*/  UMOV UR33, 0x10000000 ;  /* 0x1000000000217882 */ /* 0x000fe20000000000 */
[----:B------:R-:W-:Y:S01]  /*20e0*/  UMOV UR19, UR35 ;  /* 0x0000002300137c82 */ /* 0x000fe20008000000 */
[----:B------:R-:W-:Y:S01]  /*20f0*/  UMOV UR20, UR36 ;  /* 0x0000002400147c82 */ /* 0x000fe20008000000 */
[----:B------:R-:W-:Y:S01]  /*2100*/  UMOV UR12, UR36 ;  /* 0x00000024000c7c82 */ /* 0x000fe20008000000 */
[----:B------:R-:W-:Y:S01]  /*2110*/  UMOV UR9, UR17 ;  /* 0x0000001100097c82 */ /* 0x000fe20008000000 */
[----:B------:R-:W-:Y:S01]  /*2120*/  UMOV UR10, UR18 ;  /* 0x00000012000a7c82 */ /* 0x000fe20008000000 */
[----:B------:R1:W-:Y:S01]  /*2130*/  UTMALDG.3D.MULTICAST.2CTA [UR16], [UR14], UR4, desc[UR32] ;  /* 0x000020100e0073b4 */ /* 0x0003e20008211804 */
[----:B------:R-:W-:-:S04]  /*2140*/  UIADD3 UR7, UPT, UPT, UR7, 0x1, URZ ;  /* 0x0000000107077890 */ /* 0x000fc8000fffe0ff */
[----:B------:R-:W-:Y:S01]  /*2150*/  UISETP.NE.AND UP0, UPT, UR7, UR25, UPT ;  /* 0x000000190700728c */ /* 0x000fe2000bf05270 */
[----:B------:R3:W-:Y:S01]  /*2160*/  UTMALDG.3D.2CTA [UR8], [UR22], desc[UR32] ;  /* 0x00002008160075b4 */ /* 0x0007e20008211000 */
[----:B-1----:R-:W-:-:S07]  /*2170*/  UMOV UR4, UR6 ;  /* 0x0000000600047c82 */ /* 0x002fce0008000000 */
[----:B---3--:R-:W-:Y:S05]  /*2180*/  BRA.U UP0, `(.L_x_38) ;  /* 0xfffffffd00487547 */ /* 0x008fea000b83ffff */
.L_x_32:
[C---:B------:R-:W-:Y:S01]  /*2190*/  LEA R3, R11.reuse, UR13, 0x3 ;  /* 0x0000000d0b037c11 */ /* 0x040fe2000f8e18ff */
[----:B------:R-:W-:Y:S01]  /*21a0*/  NOP ;  /* 0x0000000000007918 */ /* 0x000fe20000000000 */
[----:B-1----:R-:W-:Y:S02]  /*21b0*/  SHF.L.U32 R0, R10, 0x1f, RZ ;  /* 0x0000001f0a007819 */ /* 0x002fe400000006ff */
[----:B------:R-:W-:Y:S02]  /*21c0*/  LEA R5, R11, UR13, 0x4 ;  /* 0x0000000d0b057c11 */ /* 0x000fe4000f8e20ff */
[----:B--2-4-:R-:W1:Y:S02]  /*21d0*/  SYNCS.PHASECHK.TRANS64.TRYWAIT P0, [R3+URZ+0x80], R0 ;  /* 0x00008000030075a7 */ /* 0x014e6400080011ff */
[----:B-1----:R-:W-:Y:S05]  /*21e0*/  @!P0 BRA `(.L_x_39) ;  /* 0x0000007c00548947 */ /* 0x002fea0003800000 */
.L_x_145:
[----:B------:R-:W2:Y:S01]  /*21f0*/  LDS.128 R4, [R5+0x110] ;  /* 0x0001100005047984 */ /* 0x000ea20000000c00 */
[----:B------:R-:W-:Y:S01]  /*2200*/  UISETP.GE.AND UP0, UPT, UR45, 0x1, UPT ;  /* 0x000000012d00788c */ /* 0x000fe2000bf06270 */
[----:B------:R-:W-:Y:S01]  /*2210*/  @!PT LDS RZ, [RZ] ;  /* 0x00000000fffff984 */ /* 0x000fe20000000800 */
[----:B------:R-:W-:Y:S01]  /*2220*/  @!PT LDS RZ, [RZ] ;  /* 0x00000000fffff984 */ /* 0x000fe20000000800 */
[----:B------:R-:W-:Y:S01]  /*2230*/  @!PT LDS RZ, [RZ] ;  /* 0x00000000fffff984 */ /* 0x000fe20000000800 */
[----:B------:R-:W-:Y:S01]  /*2240*/  @!PT LDS RZ, [RZ] ;  /* 0x00000000fffff984 */ /* 0x000fe20000000800 */
[----:B------:R3:W-:Y:S06]  /*2250*/  MEMBAR.ALL.CTA ;  /* 0x0000000000007992 */ /* 0x0007ec0000008000 */
[----:B---3--:R-:W3:Y:S01]  /*2260*/  FENCE.VIEW.ASYNC.S ;  /* 0x00000000000073c6 */ /* 0x008ee20000000000 */
[----:B--2---:R-:W-:-:S13]  /*2270*/  LOP3.LUT P0, RZ, R6, 0x1, RZ, 0xc0, !PT ;  /* 0x0000000106ff7812 */ /* 0x004fda000780c0ff */
[----:B---3--:R-:W-:Y:S01]  /*2280*/  VOTEU.ANY UP1, P0 ;  /* 0x0000000000ff7886 */ /* 0x008fe20000020100 */
[----:B------:R-:W-:-:S13]  /*2290*/  PLOP3.LUT P0, PT, PT, PT, UP1, 0x80, 0x8 ;  /* 0x000000000008781c */ /* 0x000fda0003f0f018 */
[----:B-1----:R-:W-:Y:S02]  /*22a0*/  @P0 LOP3.LUT R0, R5, 0xffff, RZ, 0xc0, !PT ;  /* 0x0000ffff05000812 */ /* 0x002fe400078ec0ff */
[----:B------:R-:W-:Y:S02]  /*22b0*/  @P0 MOV R2, R4 ;  /* 0x0000000400020202 */ /* 0x000fe40000000f00 */
[----:B------:R-:W-:Y:S01]  /*22c0*/  @P0 R2UR UR5, R0 ;  /* 0x00000000000502ca */ /* 0x000fe200000e0000 */
[----:B------:R-:W-:Y:S01]  /*22d0*/  VIADD R0, R3, 0x90 ;  /* 0x0000009003007836 */ /* 0x000fe20000000000 */
[----:B------:R-:W-:Y:S02]  /*22e0*/  @P0 SHF.R.U32.HI R4, RZ, 0x10, R5 ;  /* 0x00000010ff040819 */ /* 0x000fe40000011605 */
[----:B------:R-:W-:Y:S02]  /*22f0*/  @P0 R2UR UR7, R2 ;  /* 0x00000000020702ca */ /* 0x000fe400000e0000 */
[----:B------:R-:W-:-:S02]  /*2300*/  PRMT R0, RZ, 0x654, R0 ;  /* 0x00000654ff007816 */ /* 0x000fc40000000000 */
[----:B------:R-:W-:Y:S02]  /*2310*/  @P0 R2UR UR4, R4 ;  /* 0x00000000040402ca */ /* 0x000fe400000e0000 */
[----:B------:R1:W-:Y:S03]  /*2320*/  SYNCS.ARRIVE.TRANS64.RED.A1T0 RZ, [R0+URZ], RZ ;  /* 0x000000ff00ff79a7 */ /* 0x0003e600081004ff */
[----:B------:R-:W-:-:S04]  /*2330*/  @UP1 UMOV UR31, UR5 ;  /* 0x00000005001f1c82 */ /* 0x000fc80008000000 */
[----:B------:R-:W-:-:S04]  /*2340*/  @UP1 UMOV UR37, UR7 ;  /* 0x0000000700251c82 */ /* 0x000fc80008000000 */
[----:B------:R-:W-:Y:S01]  /*2350*/  @UP1 UMOV UR36, UR4 ;  /* 0x0000000400241c82 */ /* 0x000fe20008000000 */
[----:B------:R-:W-:Y:S05]  /*2360*/  BRA.U !UP0, `(.L_x_40) ;  /* 0x0000000108d47547 */ /* 0x000fea000b800000 */
[----:B------:R-:W2:Y:S01]  /*2370*/  LDCU.128 UR16, c[0x0][0xb10] ;  /* 0x00016200ff1077ac */ /* 0x000ea20008000c00 */
[----:B------:R-:W3:Y:S01]  /*2380*/  LDCU UR12, c[0x0][0xb20] ;  /* 0x00016400ff0c77ac */ /* 0x000ee20008000800 */
[----:B------:R-:W4:Y:S01]  /*2390*/  LDCU UR20, c[0x0][0xb0c] ;  /* 0x00016180ff1477ac */ /* 0x000f220008000800 */
[----:B------:R-:W1:Y:S01]  /*23a0*/  LDCU.64 UR8, c[0x0][0xb28] ;  /* 0x00016500ff0877ac */ /* 0x000e620008000a00 */
[----:B------:R-:W-:Y:S02]  /*23b0*/  UISETP.NE.AND UP3, UPT, UR45, 0x1, UPT ;  /* 0x000000012d00788c */ /* 0x000fe4000bf65270 */
[----:B--2---:R-:W-:Y:S02]  /*23c0*/  UIMAD.WIDE.U32 UR10, UR38, UR19, URZ ;  /* 0x00000013260a72a5 */ /* 0x004fe4000f8e00ff */
[----:B------:R-:W-:Y:S02]  /*23d0*/  UIMAD.WIDE.U32 UR4, UR39, UR16, URZ ;  /* 0x00000010270472a5 */ /* 0x000fe4000f8e00ff */
[----:B------:R-:W-:-:S02]  /*23e0*/  UISETP.NE.AND UP0, UPT, UR18, 0x1, UPT ;  /* 0x000000011200788c */ /* 0x000fc4000bf05270 */
[----:B------:R-:W-:Y:S01]  /*23f0*/  UIMAD.WIDE.U32 UR22, UR31, UR19, URZ ;  /* 0x000000131f1672a5 */ /* 0x000fe2000f8e00ff */
[----:B------:R-:W-:Y:S02]  /*2400*/  UMOV UR10, UR11 ;  /* 0x0000000b000a7c82 */ /* 0x000fe40008000000 */
[----:B------:R-:W-:Y:S01]  /*2410*/  UMOV UR4, UR5 ;  /* 0x0000000500047c82 */ /* 0x000fe20008000000 */
[----:B---3--:R-:W-:Y:S02]  /*2420*/  USHF.R.U32.HI UR10, URZ, UR12, UR10 ;  /* 0x0000000cff0a7299 */ /* 0x008fe4000801160a */
[----:B----4-:R-:W-:Y:S02]  /*2430*/  UISETP.NE.AND UP2, UPT, UR20, 0x1, UPT ;  /* 0x000000011400788c */ /* 0x010fe4000bf45270 */
[----:B------:R-:W-:Y:S02]  /*2440*/  USHF.R.U32.HI UR4, URZ, UR17, UR4 ;  /* 0x00000011ff047299 */ /* 0x000fe40008011604 */
[----:B------:R-:W-:-:S02]  /*2450*/  USEL UR5, UR38, UR10, !UP0 ;  /* 0x0000000a26057287 */ /* 0x000fc4000c000000 */
[----:B------:R-:W-:Y:S02]  /*2460*/  USEL UR7, UR39, UR4, !UP2 ;  /* 0x0000000427077287 */ /* 0x000fe4000d000000 */
[----:B-1----:R-:W-:Y:S01]  /*2470*/  UIMAD.WIDE.U32 UR10, UR5, UR8, URZ ;  /* 0x00000008050a72a5 */ /* 0x002fe2000f8e00ff */
[----:B------:R-:W-:Y:S01]  /*2480*/  UMOV UR4, UR23 ;  /* 0x0000001700047c82 */ /* 0x000fe20008000000 */
[----:B------:R-:W-:Y:S02]  /*2490*/  UIMAD.WIDE.U32 UR14, UR37, UR16, URZ ;  /* 0x00000010250e72a5 */ /* 0x000fe4000f8e00ff */
[----:B------:R-:W-:-:S03]  /*24a0*/  UIMAD.WIDE.U32 UR22, UR7, UR8, URZ ;  /* 0x00000008071672a5 */ /* 0x000fc6000f8e00ff */
[----:B------:R-:W-:Y:S01]  /*24b0*/  UMOV UR10, UR11 ;  /* 0x0000000b000a7c82 */ /* 0x000fe20008000000 */
[----:B------:R-:W-:Y:S02]  /*24c0*/  USHF.R.U32.HI UR4, URZ, UR12, UR4 ;  /* 0x0000000cff047299 */ /* 0x000fe40008011604 */
[----:B------:R-:W-:Y:S01]  /*24d0*/  @UP3 USHF.R.U32.HI UR5, URZ, UR9, UR10 ;  /* 0x00000009ff053299 */ /* 0x000fe2000801160a */
[----:B------:R-:W-:Y:S01]  /*24e0*/  UMOV UR14, UR15 ;  /* 0x0000000f000e7c82 */ /* 0x000fe20008000000 */
[----:B------:R-:W-:Y:S01]  /*24f0*/  UMOV UR22, UR23 ;  /* 0x0000001700167c82 */ /* 0x000fe20008000000 */
[----:B------:R-:W-:Y:S02]  /*2500*/  USHF.R.U32.HI UR17, URZ, UR17, UR14 ;  /* 0x00000011ff117299 */ /* 0x000fe4000801160e */
[----:B------:R-:W-:Y:S02]  /*2510*/  USEL UR4, UR31, UR4, !UP0 ;  /* 0x000000041f047287 */ /* 0x000fe4000c000000 */
[----:B------:R-:W-:-:S02]  /*2520*/  @UP3 USHF.R.U32.HI UR7, URZ, UR9, UR22 ;  /* 0x00000009ff073299 */ /* 0x000fc40008011616 */
[----:B------:R-:W-:Y:S02]  /*2530*/  UIMAD UR10, UR45, UR5, URZ ;  /* 0x000000052d0a72a4 */ /* 0x000fe4000f8e02ff */
[----:B------:R-:W-:Y:S02]  /*2540*/  USEL UR5, UR37, UR17, !UP2 ;  /* 0x0000001125057287 */ /* 0x000fe4000d000000 */
[----:B------:R-:W-:Y:S02]  /*2550*/  UIMAD UR12, UR45, UR7, URZ ;  /* 0x000000072d0c72a4 */ /* 0x000fe4000f8e02ff */
[----:B------:R-:W-:Y:S02]  /*2560*/  UISETP.GE.AND UP0, UPT, UR4, UR10, UPT ;  /* 0x0000000a0400728c */ /* 0x000fe4000bf06270 */
[----:B------:R-:W-:Y:S02]  /*2570*/  UIMAD.WIDE.U32 UR10, UR4, UR8, URZ ;  /* 0x00000008040a72a5 */ /* 0x000fe4000f8e00ff */
[----:B------:R-:W-:-:S02]  /*2580*/  UISETP.GE.OR UP0, UPT, UR5, UR12, UP0 ;  /* 0x0000000c0500728c */ /* 0x000fc40008706670 */
[----:B------:R-:W-:Y:S02]  /*2590*/  UIMAD.WIDE.U32 UR14, UR5, UR8, URZ ;  /* 0x00000008050e72a5 */ /* 0x000fe4000f8e00ff */
[----:B------:R-:W-:Y:S01]  /*25a0*/  UIADD3 UR12, UPT, UPT, -UR5, URZ, URZ ;  /* 0x000000ff050c7290 */ /* 0x000fe2000fffe1ff */
[----:B------:R-:W-:Y:S01]  /*25b0*/  UMOV UR10, UR11 ;  /* 0x0000000b000a7c82 */ /* 0x000fe20008000000 */
[----:B------:R-:W-:Y:S02]  /*25c0*/  UIADD3 UR11, UPT, UPT, -UR4, URZ, URZ ;  /* 0x000000ff040b7290 */ /* 0x000fe4000fffe1ff */
[----:B------:R-:W-:-:S03]  /*25d0*/  USHF.R.U32.HI UR10, URZ, UR9, UR10 ;  /* 0x00000009ff0a7299 */ /* 0x000fc6000801160a */
[----:B------:R-:W-:Y:S01]  /*25e0*/  @!UP0 UMOV UR8, UR15 ;  /* 0x0000000f00088c82 */ /* 0x000fe20008000000 */
[----:B------:R-:W-:Y:S02]  /*25f0*/  UIMAD UR11, UR18, UR11, UR31 ;  /* 0x0000000b120b72a4 */ /* 0x000fe4000f8e021f */
[----:B------:R-:W-:Y:S02]  /*2600*/  USEL UR10, UR4, UR10, !UP3 ;  /* 0x0000000a040a7287 */ /* 0x000fe4000d800000 */
[----:B------:R-:W-:Y:S02]  /*2610*/  @!UP0 USHF.R.U32.HI UR8, URZ, UR9, UR8 ;  /* 0x00000009ff088299 */ /* 0x000fe40008011608 */
[----:B------:R-:W-:Y:S02]  /*2620*/  UIADD3 UR9, UPT, UPT, -UR10, URZ, URZ ;  /* 0x000000ff0a097290 */ /* 0x000fe4000fffe1ff */
[----:B------:R-:W-:Y:S02]  /*2630*/  @!UP0 USEL UR8, UR5, UR8, !UP3 ;  /* 0x0000000805088287 */ /* 0x000fe4000d800000 */
[----:B------:R-:W-:-:S02]  /*2640*/  UIMAD UR9, UR45, UR9, UR4 ;  /* 0x000000092d0972a4 */ /* 0x000fc4000f8e0204 */
[----:B------:R-:W-:Y:S02]  /*2650*/  @!UP0 UIADD3 UR10, UPT, UPT, UR10, -UR8, URZ ;  /* 0x800000080a0a8290 */ /* 0x000fe4000fffe0ff */
[----:B------:R-:W-:Y:S02]  /*2660*/  @!UP0 UIMAD UR8, UR9, UR7, UR8 ;  /* 0x00000007090882a4 */ /* 0x000fe4000f8e0208 */
[----:B------:R-:W-:Y:S02]  /*2670*/  @!UP0 UIMAD UR4, UR45, UR10, UR5 ;  /* 0x0000000a2d0482a4 */ /* 0x000fe4000f8e0205 */
[----:B------:R-:W-:Y:S02]  /*2680*/  UIMAD UR7, UR20, UR12, UR37 ;  /* 0x0000000c140772a4 */ /* 0x000fe4000f8e0225 */
[----:B------:R-:W-:Y:S01]  /*2690*/  UIMAD UR31, UR4, UR18, UR11 ;  /* 0x00000012041f72a4 */ /* 0x000fe2000f8e020b */
[----:B------:R-:W-:Y:S02]  /*26a0*/  @!UP0 UMOV UR5, UR8 ;  /* 0x0000000800058c82 */ /* 0x000fe40008000000 */
[----:B------:R-:W-:-:S12]  /*26b0*/  UIMAD UR37, UR5, UR20, UR7 ;  /* 0x00000014052572a4 */ /* 0x000fd8000f8e0207 */
.L_x_40:
[----:B------:R-:W2:Y:S02]  /*26c0*/  LDCU UR4, c[0x0][0xb30] ;  /* 0x00016600ff0477ac */ /* 0x000ea40008000800 */
[----:B--2---:R-:W-:-:S09]  /*26d0*/  UISETP.NE.AND UP0, UPT, UR4, 0x1, UPT ;  /* 0x000000010400788c */ /* 0x004fd2000bf05270 */
[----:B------:R-:W-:Y:S05]  /*26e0*/  BRA.U UP0, `(.L_x_41) ;  /* 0x0000000100447547 */ /* 0x000fea000b800000 */
[----:B------:R-:W2:Y:S01]  /*26f0*/  LDCU.128 UR16, c[0x0][0xb10] ;  /* 0x00016200ff1077ac */ /* 0x000ea20008000c00 */
[----:B------:R-:W3:Y:S01]  /*2700*/  LDCU UR10, c[0x0][0xb0c] ;  /* 0x00016180ff0a77ac */ /* 0x000ee20008000800 */
[----:B------:R-:W4:Y:S01]  /*2710*/  LDCU UR7, c[0x0][0xb20] ;  /* 0x00016400ff0777ac */ /* 0x000f220008000800 */
[----:B--2---:R-:W-:Y:S02]  /*2720*/  UIMAD.WIDE.U32 UR8, UR37, UR16, URZ ;  /* 0x00000010250872a5 */ /* 0x004fe4000f8e00ff */
[----:B------:R-:W-:Y:S02]  /*2730*/  UIMAD.WIDE.U32 UR4, UR31, UR19, URZ ;  /* 0x000000131f0472a5 */ /* 0x000fe4000f8e00ff */
[----:B---3--:R-:W-:Y:S02]  /*2740*/  UISETP.NE.AND UP2, UPT, UR10, 0x1, UPT ;  /* 0x000000010a00788c */ /* 0x008fe4000bf45270 */
[----:B------:R-:W-:Y:S01]  /*2750*/  UISETP.NE.AND UP0, UPT, UR18, 0x1, UPT ;  /* 0x000000011200788c */ /* 0x000fe2000bf05270 */
[----:B------:R-:W-:-:S02]  /*2760*/  UMOV UR8, UR9 ;  /* 0x0000000900087c82 */ /* 0x000fc40008000000 */
[----:B------:R-:W-:Y:S01]  /*2770*/  UMOV UR4, UR5 ;  /* 0x0000000500047c82 */ /* 0x000fe20008000000 */
[----:B------:R-:W-:Y:S02]  /*2780*/  USHF.R.U32.HI UR17, URZ, UR17, UR8 ;  /* 0x00000011ff117299 */ /* 0x000fe40008011608 */
[----:B----4-:R-:W-:Y:S02]  /*2790*/  USHF.R.U32.HI UR4, URZ, UR7, UR4 ;  /* 0x00000007ff047299 */ /* 0x010fe40008011604 */
[----:B------:R-:W-:Y:S02]  /*27a0*/  USEL UR5, UR37, UR17, !UP2 ;  /* 0x0000001125057287 */ /* 0x000fe4000d000000 */
[----:B------:R-:W-:-:S04]  /*27b0*/  USEL UR4, UR31, UR4, !UP0 ;  /* 0x000000041f047287 */ /* 0x000fc8000c000000 */
[----:B------:R-:W-:Y:S02]  /*27c0*/  UIADD3 UR7, UPT, UPT, UR5, -UR4, URZ ;  /* 0x8000000405077290 */ /* 0x000fe4000fffe0ff */
[----:B------:R-:W-:Y:S02]  /*27d0*/  UIADD3 UR4, UPT, UPT, -UR5, UR4, URZ ;  /* 0x0000000405047290 */ /* 0x000fe4000fffe1ff */
[----:B------:R-:W-:Y:S02]  /*27e0*/  UIMAD UR31, UR7, UR18, UR31 ;  /* 0x00000012071f72a4 */ /* 0x000fe4000f8e021f */
[----:B------:R-:W-:-:S12]  /*27f0*/  UIMAD UR37, UR4, UR10, UR37 ;  /* 0x0000000a042572a4 */ /* 0x000fd8000f8e0225 */
.L_x_41:
[----:B------:R-:W-:Y:S01]  /*2800*/  VIADD R11, R11, 0x1 ;  /* 0x000000010b0b7836 */ /* 0x000fe20000000000 */
[----:B------:R-:W-:Y:S01]  /*2810*/  R2UR UR4, R88 ;  /* 0x00000000580472ca */ /* 0x000fe200000e0000 */
[----:B------:R-:W-:Y:S01]  /*2820*/  UIADD3 UR32, UPT, UPT, UR31, UR59, URZ ;  /* 0x0000003b1f207290 */ /* 0x000fe2000fffe0ff */
[----:B------:R-:W-:Y:S02]  /*2830*/  PLOP3.LUT P1, PT, PT, PT, PT, 0x80, 0x8 ;  /* 0x000000000008781c */ /* 0x000fe40003f2f070 */
[----:B------:R-:W-:-:S04]  /*2840*/  ISETP.NE.AND P0, PT, R11, 0x2, PT ;  /* 0x000000020b00780c */ /* 0x000fc80003f05270 */
[----:B------:R-:W-:Y:S02]  /*2850*/  SEL R3, RZ, 0x1, P0 ;  /* 0x00000001ff037807 */ /* 0x000fe40000000000 */
[----:B------:R-:W-:Y:S02]  /*2860*/  SEL R11, R11, RZ, P0 ;  /* 0x000000ff0b0b7207 */ /* 0x000fe40000000000 */
[----:B------:R-:W-:Y:S01]  /*2870*/  LOP3.LUT R10, R10, R3, RZ, 0x3c, !PT ;  /* 0x000000030a0a7212 */ /* 0x000fe200078e3cff */
[----:B------:R-:W-:Y:S01]  /*2880*/  UIADD3 UR20, UPT, UPT, UR37, UR4, URZ ;  /* 0x0000000425147290 */ /* 0x000fe2000fffe0ff */
[----:B------:R-:W-:Y:S11]  /*2890*/  BRA.U UP1, `(.L_x_42) ;  /* 0xfffffff101447547 */ /* 0x000ff6000b83ffff */
[----:B------:R-:W-:Y:S01]  /*28a0*/  UIADD3 UR13, UPT, UPT, UR13, 0x18, URZ ;  /* 0x000000180d0d7890 */ /* 0x000fe2000fffe0ff */
[----:B------:R-:W-:-:S03]  /*28b0*/  SHF.L.U32 R3, R12, 0x1f, RZ ;  /* 0x0000001f0c037819 */ /* 0x000fc600000006ff */
[----:B------:R-:W-:-:S09]  /*28c0*/  ULEA UR4, UR6, UR13, 0x3 ;  /* 0x0000000d06047291 */ /* 0x000fd2000f8e18ff */
[----:B------:R-:W2:Y:S02]  /*28d0*/  SYNCS.PHASECHK.TRANS64.TRYWAIT P0, [UR4], R3 ;  /* 0x00000003ff0075a7 */ /* 0x000ea40008001104 */
[----:B--2---:R-:W-:Y:S05]  /*28e0*/  @!P0 BRA `(.L_x_43) ;  /* 0x0000007400a88947 */ /* 0x004fea0003800000 */
.L_x_147:
[----:B------:R-:W-:-:S04]  /*28f0*/  UIADD3 UR4, UPT, UPT, UR6, 0x1, URZ ;  /* 0x0000000106047890 */ /* 0x000fc8000fffe0ff */
[----:B------:R-:W-:-:S04]  /*2900*/  UISETP.NE.AND UP0, UPT, UR4, 0x3, UPT ;  /* 0x000000030400788c */ /* 0x000fc8000bf05270 */
[----:B------:R-:W-:Y:S02]  /*2910*/  USEL UR6, URZ, 0x1, UP0 ;  /* 0x00000001ff067887 */ /* 0x000fe40008000000 */
[----:B------:R-:W-:-:S04]  /*2920*/  USEL UR4, UR4, URZ, UP0 ;  /* 0x000000ff04047287 */ /* 0x000fc80008000000 */
[----:B------:R-:W-:Y:S01]  /*2930*/  ULEA UR5, UR4, UR13, 0x3 ;  /* 0x0000000d04057291 */ /* 0x000fe2000f8e18ff */
[----:B------:R-:W-:-:S04]  /*2940*/  LOP3.LUT R12, R12, UR6, RZ, 0x3c, !PT ;  /* 0x000000060c0c7c12 */ /* 0x000fc8000f8e3cff */
[----:B-1----:R-:W-:-:S04]  /*2950*/  SHF.L.U32 R3, R12, 0x1f, RZ ;  /* 0x0000001f0c037819 */ /* 0x002fc800000006ff */
[----:B------:R-:W1:Y:S02]  /*2960*/  SYNCS.PHASECHK.TRANS64.TRYWAIT P0, [UR5], R3 ;  /* 0x00000003ff0075a7 */ /* 0x000e640008001105 */
[----:B-1----:R-:W-:Y:S05]  /*2970*/  @!P0 BRA `(.L_x_44) ;  /* 0x00000074009c8947 */ /* 0x002fea0003800000 */
.L_x_149:
[----:B------:R-:W-:-:S04]  /*2980*/  UIADD3 UR4, UPT, UPT, UR4, 0x1, URZ ;  /* 0x0000000104047890 */ /* 0x000fc8000fffe0ff */
[----:B------:R-:W-:-:S04]  /*2990*/  UISETP.NE.AND UP0, UPT, UR4, 0x3, UPT ;  /* 0x000000030400788c */ /* 0x000fc8000bf05270 */
[----:B------:R-:W-:Y:S02]  /*29a0*/  USEL UR5, URZ, 0x1, UP0 ;  /* 0x00000001ff057887 */ /* 0x000fe40008000000 */
[----:B------:R-:W-:-:S04]  /*29b0*/  USEL UR4, UR4, URZ, UP0 ;  /* 0x000000ff04047287 */ /* 0x000fc80008000000 */
[----:B------:R-:W-:Y:S01]  /*29c0*/  ULEA UR4, UR4, UR13, 0x3 ;  /* 0x0000000d04047291 */ /* 0x000fe2000f8e18ff */
[----:B-1----:R-:W-:-:S04]  /*29d0*/  LOP3.LUT R3, R12, UR5, RZ, 0x3c, !PT ;  /* 0x000000050c037c12 */ /* 0x002fc8000f8e3cff */
[----:B------:R-:W-:Y:S01]  /*29e0*/  SHF.L.U32 R3, R3, 0x1f, RZ ;  /* 0x0000001f03037819 */ /* 0x000fe200000006ff */
[----:B------:R-:W-:-:S07]  /*29f0*/  IMAD.U32 R0, RZ, RZ, UR4 ;  /* 0x00000004ff007e24 */ /* 0x000fce000f8e00ff */
.L_x_45:
[----:B-1----:R1:W2:Y:S02]  /*2a00*/  SYNCS.PHASECHK.TRANS64.TRYWAIT P0, [R0+URZ], R3 ;  /* 0x00000003000075a7 */ /* 0x0022a400080011ff */
[----:B--2---:R-:W-:Y:S05]  /*2a10*/  @!P0 NANOSLEEP.SYNCS 0x989680 ;  /* 0x009896800000895d */ /* 0x004fea0003900000 */
[----:B------:R-:W2:Y:S02]  /*2a20*/  @!P0 SYNCS.PHASECHK.TRANS64 P0, [R0+URZ], R3 ;  /* 0x00000003000085a7 */ /* 0x000ea400080010ff */
[----:B--2---:R-:W-:Y:S05]  /*2a30*/  @P0 EXIT ;  /* 0x000000000000094d */ /* 0x004fea0003800000 */
[----:B------:R-:W-:Y:S05]  /*2a40*/  BRA `(.L_x_45) ;  /* 0xfffffffc00ec7947 */ /* 0x000fea000383ffff */
.L_x_22:
[----:B------:R-:W-:-:S04]  /*2a50*/  UISETP.NE.AND UP0, UPT, UR58, URZ, UPT ;  /* 0x000000ff3a00728c */ /* 0x000fc8000bf05270 */
[----:B------:R-:W-:-:S09]  /*2a60*/  UISETP.NE.OR UP0, UPT, UR13, 0x1, UP0 ;  /* 0x000000010d00788c */ /* 0x000fd20008705670 */
[----:B------:R-:W-:Y:S05]  /*2a70*/  BRA.U UP0, `(.L_x_46) ;  /* 0x0000000500487547 */ /* 0x000fea000b800000 */
[----:B------:R-:W-:Y:S01]  /*2a80*/  ISETP.GE.U32.AND P2, PT, R0, 0x4, PT ;  /* 0x000000040000780c */ /* 0x000fe20003f46070 */
[----:B------:R-:W-:Y:S01]  /*2a90*/  IMAD.MOV.U32 R12, RZ, RZ, 0x1 ;  /* 0x00000001ff0c7424 */ /* 0x000fe200078e00ff */
[----:B------:R-:W-:Y:S02]  /*2aa0*/  CS2R R10, SRZ ;  /* 0x00000000000a7805 */ /* 0x000fe4000001ff00 */
[----:B------:R-:W-:Y:S01]  /*2ab0*/  CS2R R8, SRZ ;  /* 0x0000000000087805 */ /* 0x000fe2000001ff00 */
[----:B------:R-:W-:Y:S01]  /*2ac0*/  UMOV UR4, 0x400 ;  /* 0x0000040000047882 */ /* 0x000fe20000000000 */
[----:B------:R-:W-:Y:S01]  /*2ad0*/  UMOV UR5, URZ ;  /* 0x000000ff00057c82 */ /* 0x000fe20008000000 */
[----:B------:R-:W-:-:S12]  /*2ae0*/  ULEA UR6, UR58, UR4, 0x18 ;  /* 0x000000043a067291 */ /* 0x000fd8000f8ec0ff */
.L_x_50:
[----:B------:R-:W-:Y:S02]  /*2af0*/  LEA R2, R8, UR6, 0x3 ;  /* 0x0000000608027c11 */ /* 0x000fe4000f8e18ff */
[----:B------:R-:W-:-:S03]  /*2b00*/  SHF.L.U32 R5, R9, 0x1f, RZ ;  /* 0x0000001f09057819 */ /* 0x000fc600000006ff */
[----:B------:R-:W-:Y:S01]  /*2b10*/  VIADD R4, R2, 0xf0 ;  /* 0x000000f002047836 */ /* 0x000fe20000000000 */
[----:B------:R-:W1:Y:S02]  /*2b20*/  SYNCS.PHASECHK.TRANS64.TRYWAIT P0, [R2+URZ+0xe0], R5 ;  /* 0x0000e005020075a7 */ /* 0x000e6400080011ff */
[----:B-1----:R-:W-:Y:S05]  /*2b30*/  @!P0 BRA `(.L_x_47) ;  /* 0x0000007400448947 */ /* 0x002fea0003800000 */
.L_x_150:
[----:B------:R-:W-:Y:S01]  /*2b40*/  ULEA UR4, UR5, UR6, 0x3 ;  /* 0x0000000605047291 */ /* 0x000fe2000f8e18ff */
[----:B------:R-:W-:Y:S02]  /*2b50*/  PRMT R4, RZ, 0x654, R4 ;  /* 0x00000654ff047816 */ /* 0x000fe40000000004 */
[----:B-1----:R-:W-:Y:S01]  /*2b60*/  SHF.L.U32 R5, R12, 0x1f, RZ ;  /* 0x0000001f0c057819 */ /* 0x002fe200000006ff */
[----:B------:R-:W-:Y:S01]  /*2b70*/  UIADD3 UR7, UPT, UPT, UR4, 0x80, URZ ;  /* 0x0000008004077890 */ /* 0x000fe2000fffe0ff */
[----:B------:R1:W-:Y:S05]  /*2b80*/  SYNCS.ARRIVE.TRANS64.RED.A1T0 RZ, [R4+URZ], RZ ;  /* 0x000000ff04ff79a7 */ /* 0x0003ea00081004ff */
[----:B------:R-:W-:Y:S01]  /*2b90*/  IMAD.U32 R7, RZ, RZ, UR7 ;  /* 0x00000007ff077e24 */ /* 0x000fe2000f8e00ff */
[----:B------:R-:W2:Y:S04]  /*2ba0*/  SYNCS.PHASECHK.TRANS64.TRYWAIT P0, [UR4+0x90], R5 ;  /* 0x00009005ff0075a7 */ /* 0x000ea80008001104 */
[----:B------:R-:W-:Y:S01]  /*2bb0*/  PRMT R6, R0, 0x654, R7 ;  /* 0x0000065400067816 */ /* 0x000fe20000000007 */
[----:B-1----:R-:W-:Y:S01]  /*2bc0*/  @!P2 IMAD.MOV.U32 R4, RZ, RZ, 0x10 ;  /* 0x00000010ff04a424 */ /* 0x002fe200078e00ff */
[----:B--2---:R-:W-:Y:S06]  /*2bd0*/  @!P0 BRA `(.L_x_48) ;  /* 0x0000007400308947 */ /* 0x004fec0003800000 */
.L_x_152:
[----:B------:R-:W-:Y:S01]  /*2be0*/  ULEA UR8, UR5, UR6, 0x4 ;  /* 0x0000000605087291 */ /* 0x000fe2000f8e20ff */
[----:B------:R-:W-:Y:S01]  /*2bf0*/  SEL R3, R6, R3, !P2 ;  /* 0x0000000306037207 */ /* 0x000fe20005000000 */
[----:B------:R-:W-:Y:S01]  /*2c00*/  UIADD3 UR9, UPT, UPT, UR4, 0x80, URZ ;  /* 0x0000008004097890 */ /* 0x000fe2000fffe0ff */
[----:B-1----:R-:W-:Y:S01]  /*2c10*/  LEA R2, R11, UR6, 0x3 ;  /* 0x000000060b027c11 */ /* 0x002fe2000f8e18ff */
[----:B------:R-:W-:Y:S01]  /*2c20*/  UIADD3 UR8, UPT, UPT, UR8, 0x110, URZ ;  /* 0x0000011008087890 */ /* 0x000fe2000fffe0ff */
[----:B------:R-:W-:Y:S01]  /*2c30*/  SHF.L.U32 R5, R10, 0x1f, RZ ;  /* 0x0000001f0a057819 */ /* 0x000fe200000006ff */
[----:B------:R1:W-:Y:S01]  /*2c40*/  @!P2 SYNCS.ARRIVE.TRANS64.RED RZ, [R3+URZ], R4 ;  /* 0x0000000403ffa9a7 */ /* 0x0003e200080004ff */
[----:B------:R-:W-:Y:S01]  /*2c50*/  UIADD3 UR4, UPT, UPT, UR5, 0x1, URZ ;  /* 0x0000000105047890 */ /* 0x000fe2000fffe0ff */
[----:B------:R-:W-:-:S03]  /*2c60*/  VIADD R8, R8, 0x1 ;  /* 0x0000000108087836 */ /* 0x000fc60000000000 */
[----:B------:R-:W-:Y:S02]  /*2c70*/  UISETP.NE.AND UP0, UPT, UR4, 0x2, UPT ;  /* 0x000000020400788c */ /* 0x000fe4000bf05270 */
[----:B------:R-:W-:Y:S06]  /*2c80*/  UGETNEXTWORKID.BROADCAST [UR8], [UR9] ;  /* 0x00000000080073ca */ /* 0x000fec0008000100 */
[----:B------:R-:W-:Y:S01]  /*2c90*/  USEL UR7, URZ, 0x1, UP0 ;  /* 0x00000001ff077887 */ /* 0x000fe20008000000 */
[----:B------:R-:W-:Y:S01]  /*2ca0*/  ISETP.NE.AND P0, PT, R8, 0x2, PT ;  /* 0x000000020800780c */ /* 0x000fe20003f05270 */
[----:B------:R-:W-:Y:S01]  /*2cb0*/  USEL UR5, UR4, URZ, UP0 ;  /* 0x000000ff04057287 */ /* 0x000fe20008000000 */
[----:B------:R-:W2:Y:S03]  /*2cc0*/  SYNCS.PHASECHK.TRANS64.TRYWAIT P1, [R2+URZ+0x80], R5 ;  /* 0x00008005020075a7 */ /* 0x000ea600080211ff */
[----:B------:R-:W-:Y:S01]  /*2cd0*/  LOP3.LUT R12, R12, UR7, RZ, 0x3c, !PT ;  /* 0x000000070c0c7c12 */ /* 0x000fe2000f8e3cff */
[----:B-12---:R-:W-:Y:S07]  /*2ce0*/  @!P1 BRA `(.L_x_49) ;  /* 0x0000007400049947 */ /* 0x006fee0003800000 */
.L_x_153:
[C---:B------:R-:W-:Y:S01]  /*2cf0*/  LEA R4, R11.reuse, UR6, 0x4 ;  /* 0x000000060b047c11 */ /* 0x040fe2000f8e20ff */
[----:B-1----:R-:W-:Y:S01]  /*2d00*/  VIADD R2, R2, 0x90 ;  /* 0x0000009002027836 */ /* 0x002fe20000000000 */
[----:B------:R-:W-:Y:S01]  /*2d10*/  SEL R8, R8, RZ, P0 ;  /* 0x000000ff08087207 */ /* 0x000fe20000000000 */
[----:B------:R-:W-:-:S03]  /*2d20*/  VIADD R11, R11, 0x1 ;  /* 0x000000010b0b7836 */ /* 0x000fc60000000000 */
[----:B------:R-:W1:Y:S01]  /*2d30*/  LDS.128 R4, [R4+0x110] ;  /* 0x0001100004047984 */ /* 0x000e620000000c00 */
[----:B------:R-:W-:Y:S02]  /*2d40*/  PRMT R2, RZ, 0x654, R2 ;  /* 0x00000654ff027816 */ /* 0x000fe40000000002 */
[C---:B------:R-:W-:Y:S01]  /*2d50*/  ISETP.NE.AND P1, PT, R11.reuse, 0x2, PT ;  /* 0x000000020b00780c */ /* 0x040fe20003f25270 */
[----:B------:R-:W-:Y:S01]  /*2d60*/  @!PT LDS RZ, [RZ] ;  /* 0x00000000fffff984 */ /* 0x000fe20000000800 */
[----:B------:R-:W-:Y:S01]  /*2d70*/  @!PT LDS RZ, [RZ] ;  /* 0x00000000fffff984 */ /* 0x000fe20000000800 */
[----:B------:R-:W-:Y:S01]  /*2d80*/  @!PT LDS RZ, [RZ] ;  /* 0x00000000fffff984 */ /* 0x000fe20000000800 */
[----:B------:R-:W-:Y:S01]  /*2d90*/  @!PT LDS RZ, [RZ] ;  /* 0x00000000fffff984 */ /* 0x000fe20000000800 */
[----:B------:R2:W-:Y:S06]  /*2da0*/  MEMBAR.ALL.CTA ;  /* 0x0000000000007992 */ /* 0x0005ec0000008000 */
[----:B--2---:R-:W2:Y:S01]  /*2db0*/  FENCE.VIEW.ASYNC.S ;  /* 0x00000000000073c6 */ /* 0x004ea20000000000 */
[----:B------:R-:W-:Y:S01]  /*2dc0*/  SEL R11, R11, RZ, P1 ;  /* 0x000000ff0b0b7207 */ /* 0x000fe20000800000 */
[----:B--2---:R2:W-:Y:S01]  /*2dd0*/  SYNCS.ARRIVE.TRANS64.RED.A1T0 RZ, [R2+URZ], RZ ;  /* 0x000000ff02ff79a7 */ /* 0x0045e200081004ff */
[----:B-1----:R-:W-:-:S02]  /*2de0*/  LOP3.LUT P3, RZ, R6, 0x1, RZ, 0xc0, !PT ;  /* 0x0000000106ff7812 */ /* 0x002fc4000786c0ff */
[----:B------:R-:W-:-:S04]  /*2df0*/  SEL R5, RZ, 0x1, P1 ;  /* 0x00000001ff057807 */ /* 0x000fc80000800000 */
[----:B------:R-:W-:Y:S02]  /*2e00*/  LOP3.LUT R10, R10, R5, RZ, 0x3c, !PT ;  /* 0x000000050a0a7212 */ /* 0x000fe400078e3cff */
[----:B--2---:R-:W-:-:S04]  /*2e10*/  SEL R2, RZ, 0x1, P0 ;  /* 0x00000001ff027807 */ /* 0x004fc80000000000 */
[----:B------:R-:W-:Y:S01]  /*2e20*/  LOP3.LUT R9, R9, R2, RZ, 0x3c, !PT ;  /* 0x0000000209097212 */ /* 0x000fe200078e3cff */
[----:B------:R-:W-:Y:S06]  /*2e30*/  @P3 BRA `(.L_x_50) ;  /* 0xfffffffc002c3947 */ /* 0x000fec000383ffff */
[----:B------:R-:W-:Y:S01]  /*2e40*/  ULEA UR4, UR5, UR6, 0x3 ;  /* 0x0000000605047291 */ /* 0x000fe2000f8e18ff */
[----:B------:R-:W-:-:S08]  /*2e50*/  SHF.L.U32 R3, R12, 0x1f, RZ ;  /* 0x0000001f0c037819 */ /* 0x000fd000000006ff */
[----:B------:R-:W1:Y:S02]  /*2e60*/  SYNCS.PHASECHK.TRANS64 P0, [UR4+0x90], R3 ;  /* 0x00009003ff0075a7 */ /* 0x000e640008001004 */
[----:B-1----:R-:W-:Y:S05]  /*2e70*/  @P0 BRA `(.L_x_51) ;  /* 0x0000000000080947 */ /* 0x002fea0003800000 */
[----:B------:R-:W1:Y:S02]  /*2e80*/  SYNCS.PHASECHK.TRANS64.TRYWAIT P0, [UR4+0x90], R3 ;  /* 0x00009003ff0075a7 */ /* 0x000e640008001104 */
[----:B-1----:R-:W-:Y:S05]  /*2e90*/  @!P0 BRA `(.L_x_52) ;  /* 0x0000007000ac8947 */ /* 0x002fea0003800000 */
.L_x_51:
[----:B------:R-:W-:-:S04]  /*2ea0*/  UIADD3 UR7, UPT, UPT, UR5, 0x1, URZ ;  /* 0x0000000105077890 */ /* 0x000fc8000fffe0ff */
[----:B------:R-:W-:-:S04]  /*2eb0*/  UISETP.NE.AND UP0, UPT, UR7, 0x2, UPT ;  /* 0x000000020700788c */ /* 0x000fc8000bf05270 */
[----:B------:R-:W-:Y:S02]  /*2ec0*/  USEL UR8, URZ, 0x1, UP0 ;  /* 0x00000001ff087887 */ /* 0x000fe40008000000 */
[----:B------:R-:W-:-:S04]  /*2ed0*/  USEL UR7, UR7, URZ, UP0 ;  /* 0x000000ff07077287 */ /* 0x000fc80008000000 */
[----:B------:R-:W-:Y:S01]  /*2ee0*/  ULEA UR7, UR7, UR6, 0x3 ;  /* 0x0000000607077291 */ /* 0x000fe2000f8e18ff */
[----:B-1----:R-:W-:-:S04]  /*2ef0*/  LOP3.LUT R3, R12, UR8, RZ, 0x3c, !PT ;  /* 0x000000080c037c12 */ /* 0x002fc8000f8e3cff */
[----:B------:R-:W-:-:S04]  /*2f00*/  SHF.L.U32 R0, R3, 0x1f, RZ ;  /* 0x0000001f03007819 */ /* 0x000fc800000006ff */
[----:B------:R-:W1:Y:S02]  /*2f10*/  SYNCS.PHASECHK.TRANS64 P0, [UR7+0x90], R0 ;  /* 0x00009000ff0075a7 */ /* 0x000e640008001007 */
[----:B-1----:R-:W-:Y:S05]  /*2f20*/  @P0 EXIT ;  /* 0x000000000000094d */ /* 0x002fea0003800000 */
[----:B------:R-:W-:Y:S02]  /*2f30*/  SHF.L.U32 R3, R3, 0x1f, RZ ;  /* 0x0000001f03037819 */ /* 0x000fe400000006ff */
[----:B------:R-:W-:-:S07]  /*2f40*/  MOV R0, UR7 ;  /* 0x0000000700007c02 */ /* 0x000fce0008000f00 */
.L_x_53:
[----:B-1----:R1:W2:Y:S02]  /*2f50*/  SYNCS.PHASECHK.TRANS64.TRYWAIT P0, [R0+URZ+0x90], R3 ;  /* 0x00009003000075a7 */ /* 0x0022a400080011ff */
[----:B--2---:R-:W-:Y:S05]  /*2f60*/  @!P0 NANOSLEEP.SYNCS 0x989680 ;  /* 0x009896800000895d */ /* 0x004fea0003900000 */
[----:B------:R-:W2:Y:S02]  /*2f70*/  @!P0 SYNCS.PHASECHK.TRANS64 P0, [R0+URZ+0x90], R3 ;  /* 0x00009003000085a7 */ /* 0x000ea400080010ff */
[----:B--2---:R-:W-:Y:S05]  /*2f80*/  @P0 EXIT ;  /* 0x000000000000094d */ /* 0x004fea0003800000 */
[----:B------:R-:W-:Y:S05]  /*2f90*/  BRA `(.L_x_53) ;  /* 0xfffffffc00ec7947 */ /* 0x000fea000383ffff */
.L_x_46:
[----:B------:R-:W-:Y:S05]  /*2fa0*/  BRA.U UP4, `(.L_x_54) ;  /* 0x0000001104d87547 */ /* 0x000fea000b800000 */
[----:B------:R-:W-:Y:S01]  /*2fb0*/  UMOV UR4, 0x40 ;  /* 0x0000004000047882 */ /* 0x000fe20000000000 */
[----:B------:R-:W-:Y:S01]  /*2fc0*/  NOP ;  /* 0x0000000000007918 */ /* 0x000fe20000000000 */
[----:B------:R-:W-:Y:S01]  /*2fd0*/  ULEA UR5, UR58, UR4, 0x18 ;  /* 0x000000043a057291 */ /* 0x000fe2000f8ec0ff */
[----:B------:R-:W-:Y:S02]  /*2fe0*/  UMOV UR6, 0x400 ;  /* 0x0000040000067882 */ /* 0x000fe40000000000 */
[----:B------:R-:W-:-:S06]  /*2ff0*/  ULEA UR6, UR58, UR6, 0x18 ;  /* 0x000000063a067291 */ /* 0x000fcc000f8ec0ff */
[----:B------:R-:W1:Y:S02]  /*3000*/  LDS.U8 R0, [UR5+0x1c] ;  /* 0x00001c05ff007984 */ /* 0x000e640008000000 */
[----:B-1----:R-:W-:-:S13]  /*3010*/  ISETP.NE.AND P0, PT, R0, RZ, PT ;  /* 0x000000ff0000720c */ /* 0x002fda0003f05270 */
[----:B------:R-:W-:Y:S05]  /*3020*/  @P0 BRA `(.L_x_55) ;  /* 0x0000000400080947 */ /* 0x000fea0003800000 */
[----:B------:R-:W-:Y:S02]  /*3030*/  UISETP.NE.U32.AND UP1, UPT, UR47, 0x1, UPT ;  /* 0x000000012f00788c */ /* 0x000fe4000bf25070 */
[----:B------:R-:W-:-:S07]  /*3040*/  UIADD3 UR7, UPT, UPT, UR5, 0x8, URZ ;  /* 0x0000000805077890 */ /* 0x000fce000fffe0ff */
[----:B------:R-:W-:Y:S05]  /*3050*/  BRA.U !UP1, `(.L_x_56) ;  /* 0x00000001099c7547 */ /* 0x000fea000b800000 */
[----:B------:R-:W-:Y:S01]  /*3060*/  ELECT P0, URZ, PT ;  /* 0x0000000000ff782f */ /* 0x000fe20003800000 */
[----:B------:R-:W-:-:S12]  /*3070*/  BSSY B0, `(.L_x_56) ;  /* 0x0000025000007945 */ /* 0x000fd80003800000 */
[----:B------:R-:W-:Y:S05]  /*3080*/  @!P0 BRA `(.L_x_57) ;  /* 0x00000000008c8947 */ /* 0x000fea0003800000 */
[----:B------:R-:W-:-:S05]  /*3090*/  UMOV UR4, 0x10 ;  /* 0x0000001000047882 */ /* 0x000fca0000000000 */
[----:B------:R-:W-:Y:S04]  /*30a0*/  DEPBAR.LE SB1, 0x36 ;  /* 0x00009d800000791a */ /* 0x000fe80000000000 */
[----:B------:R-:W1:Y:S02]  /*30b0*/  UTCATOMSWS.2CTA.FIND_AND_SET.ALIGN UP0, UR4, UR4 ;  /* 0x00000004000475e3 */ /* 0x000e640008200800 */
[----:B-1----:R-:W-:Y:S01]  /*30c0*/  MOV R11, UR4 ;  /* 0x00000004000b7c02 */ /* 0x002fe20008000f00 */
[----:B------:R-:W-:Y:S06]  /*30d0*/  BRA.U UP0, `(.L_x_58) ;  /* 0x0000000100187547 */ /* 0x000fec000b800000 */
.L_x_59:
[----:B------:R-:W-:Y:S05]  /*30e0*/  NANOSLEEP 0x64 ;  /* 0x000000640000795d */ /* 0x000fea0003800000 */
[----:B------:R-:W-:-:S05]  /*30f0*/  UMOV UR4, 0x10 ;  /* 0x0000001000047882 */ /* 0x000fca0000000000 */
[----:B------:R-:W-:Y:S04]  /*3100*/  DEPBAR.LE SB1, 0x36 ;  /* 0x00009d800000791a */ /* 0x000fe80000000000 */
[----:B------:R-:W1:Y:S02]  /*3110*/  UTCATOMSWS.2CTA.FIND_AND_SET.ALIGN UP0, UR4, UR4 ;  /* 0x00000004000475e3 */ /* 0x000e640008200800 */
[----:B-1----:R-:W-:Y:S01]  /*3120*/  MOV R11, UR4 ;  /* 0x00000004000b7c02 */ /* 0x002fe20008000f00 */
[----:B------:R-:W-:Y:S05]  /*3130*/  BRA.U !UP0, `(.L_x_59) ;  /* 0xfffffffd08e87547 */ /* 0x000fea000b83ffff */
.L_x_58:
[----:B------:R-:W1:Y:S01]  /*3140*/  LDS R7, [UR5+0x10] ;  /* 0x00001005ff077984 */ /* 0x000e620008000800 */
[----:B------:R-:W-:Y:S01]  /*3150*/  IMAD.U32 R5, RZ, RZ, UR6 ;  /* 0x00000006ff057e24 */ /* 0x000fe2000f8e00ff */
[----:B------:R-:W-:-:S03]  /*3160*/  MOV R4, UR46 ;  /* 0x0000002e00047c02 */ /* 0x000fc60008000f00 */
[----:B------:R-:W-:Y:S01]  /*3170*/  VIADD R5, R5, 0x130 ;  /* 0x0000013005057836 */ /* 0x000fe20000000000 */
[----:B-1----:R-:W-:-:S04]  /*3180*/  SHF.L.U32 R7, R7, 0x1f, RZ ;  /* 0x0000001f07077819 */ /* 0x002fc800000006ff */
[----:B------:R-:W1:Y:S02]  /*3190*/  SYNCS.PHASECHK.TRANS64.TRYWAIT P0, [UR5+0x8], R7 ;  /* 0x00000807ff0075a7 */ /* 0x000e640008001105 */
[----:B-1----:R-:W-:Y:S05]  /*31a0*/  @P0 BRA `(.L_x_60) ;  /* 0x0000000000080947 */ /* 0x002fea0003800000 */
[----:B------:R-:W1:Y:S02]  /*31b0*/  SYNCS.PHASECHK.TRANS64.TRYWAIT P0, [UR5+0x8], R7 ;  /* 0x00000807ff0075a7 */ /* 0x000e640008001105 */
[----:B-1----:R-:W-:Y:S05]  /*31c0*/  @!P0 BRA `(.L_x_61) ;  /* 0x0000006c00f88947 */ /* 0x002fea0003800000 */
.L_x_60:
[----:B-1----:R-:W-:Y:S01]  /*31d0*/  HFMA2 R0, -RZ, RZ, 0, 5.9604644775390625e-08 ;  /* 0x00000001ff007431 */ /* 0x002fe200000001ff */
[----:B------:R-:W-:Y:S01]  /*31e0*/  UPRMT UR4, UR46, 0x654, UR7 ;  /* 0x000006542e047896 */ /* 0x000fe20008000007 */
[----:B------:R-:W-:Y:S01]  /*31f0*/  IMAD.MOV.U32 R8, RZ, RZ, 0xffff ;  /* 0x0000ffffff087424 */ /* 0x000fe200078e00ff */
[----:B------:R-:W-:Y:S01]  /*3200*/  PRMT R4, R4, 0x654, R5 ;  /* 0x0000065404047816 */ /* 0x000fe20000000005 */
[----:B------:R-:W-:Y:S02]  /*3210*/  IMAD.MOV.U32 R6, RZ, RZ, 0x4 ;  /* 0x00000004ff067424 */ /* 0x000fe400078e00ff */
[----:B------:R-:W-:Y:S01]  /*3220*/  IMAD.SHL.U32 R9, R11, 0x20, RZ ;  /* 0x000000200b097824 */ /* 0x000fe200078e00ff */
[----:B------:R-:W-:Y:S02]  /*3230*/  MOV R5, UR4 ;  /* 0x0000000400057c02 */ /* 0x000fe40008000f00 */
[-C--:B------:R-:W-:Y:S01]  /*3240*/  SHF.L.U32 R8, R8, R11.reuse, RZ ;  /* 0x0000000b08087219 */ /* 0x080fe200000006ff */
[----:B------:R1:W-:Y:S01]  /*3250*/  SYNCS.ARRIVE.TRANS64.RED RZ, [UR4], R6 ;  /* 0x00000006ffff79a7 */ /* 0x0003e20008000404 */
[----:B------:R-:W-:Y:S01]  /*3260*/  SHF.L.U32 R7, R0, R11, RZ ;  /* 0x0000000b00077219 */ /* 0x000fe200000006ff */
[----:B------:R1:W-:Y:S04]  /*3270*/  STS [UR6+0x130], R9 ;  /* 0x00013009ff007988 */ /* 0x0003e80008000806 */
[----:B------:R1:W-:Y:S04]  /*3280*/  STAS [R4.64], R11 ;  /* 0x0000000b04007dbd */ /* 0x0003e8000c0008ff */
[----:B------:R1:W-:Y:S04]  /*3290*/  ATOMS.OR RZ, [UR5+0x14], R8 ;  /* 0x00001408ffff798c */ /* 0x0003e8000b000005 */
[----:B------:R1:W-:Y:S04]  /*32a0*/  ATOMS.OR RZ, [UR5+0x18], R7 ;  /* 0x00001807ffff798c */ /* 0x0003e8000b000005 */
[----:B------:R1:W-:Y:S02]  /*32b0*/  ATOMS.XOR RZ, [UR5+0x10], R0 ;  /* 0x00001000ffff798c */ /* 0x0003e4000b800005 */
.L_x_57:
[----:B------:R-:W-:Y:S05]  /*32c0*/  BSYNC B0 ;  /* 0x0000000000007941 */ /* 0x000fea0003800000 */
.L_x_56:
[----:B------:R-:W-:Y:S05]  /*32d0*/  BRA.U UP1, `(.L_x_62) ;  /* 0x00000001016c7547 */ /* 0x000fea000b800000 */
[----:B------:R-:W-:-:S03]  /*32e0*/  UMOV UR4, 0xffffffff ;  /* 0xffffffff00047882 */ /* 0x000fc60000000000 */
[----:B------:R-:W-:Y:S05]  /*32f0*/  BRA.DIV UR4, `(.L_x_63) ;  /* 0x0000006e04c47947 */ /* 0x000fea000b800000 */
[----:B------:R-:W-:-:S13]  /*3300*/  ELECT P6, URZ, PT ;  /* 0x0000000000ff782f */ /* 0x000fda00038c0000 */
.L_x_157:
[----:B------:R-:W-:Y:S05]  /*3310*/  @!P6 BRA `(.L_x_62) ;  /* 0x00000000005ce947 */ /* 0x000fea0003800000 */
[----:B-1----:R-:W1:Y:S02]  /*3320*/  LDS R5, [UR5+0x10] ;  /* 0x00001005ff057984 */ /* 0x002e640008000800 */
[----:B-1----:R-:W-:-:S04]  /*3330*/  SHF.L.U32 R5, R5, 0x1f, RZ ;  /* 0x0000001f05057819 */ /* 0x002fc800000006ff */
[----:B------:R-:W1:Y:S02]  /*3340*/  SYNCS.PHASECHK.TRANS64.TRYWAIT P0, [UR5+0x8], R5 ;  /* 0x00000805ff0075a7 */ /* 0x000e640008001105 */
[----:B-1----:R-:W-:Y:S05]  /*3350*/  @P0 BRA `(.L_x_64) ;  /* 0x0000000000080947 */ /* 0x002fea0003800000 */
[----:B------:R-:W1:Y:S02]  /*3360*/  SYNCS.PHASECHK.TRANS64.TRYWAIT P0, [UR5+0x8], R5 ;  /* 0x00000805ff0075a7 */ /* 0x000e640008001105 */
[----:B-1----:R-:W-:Y:S05]  /*3370*/  @!P0 BRA `(.L_x_65) ;  /* 0x0000006c00c48947 */ /* 0x002fea0003800000 */
.L_x_64:
[----:B------:R-:W2:Y:S01]  /*3380*/  LDS R7, [UR6+0x130] ;  /* 0x00013006ff077984 */ /* 0x000ea20008000800 */
[----:B-1----:R-:W-:Y:S02]  /*3390*/  HFMA2 R0, -RZ, RZ, 0, 5.9604644775390625e-08 ;  /* 0x00000001ff007431 */ /* 0x002fe400000001ff */
[----:B------:R-:W-:Y:S01]  /*33a0*/  IMAD.MOV.U32 R4, RZ, RZ, 0xffff ;  /* 0x0000ffffff047424 */ /* 0x000fe200078e00ff */
[----:B------:R-:W-:Y:S01]  /*33b0*/  UPRMT UR4, UR46, 0x654, UR7 ;  /* 0x000006542e047896 */ /* 0x000fe20008000007 */
[----:B--2---:R-:W-:-:S03]  /*33c0*/  IMAD.SHL.U32 R5, R7, 0x20, RZ ;  /* 0x0000002007057824 */ /* 0x004fc600078e00ff */
[-C--:B------:R-:W-:Y:S02]  /*33d0*/  SHF.L.U32 R4, R4, R7.reuse, RZ ;  /* 0x0000000704047219 */ /* 0x080fe400000006ff */
[----:B------:R-:W-:Y:S01]  /*33e0*/  SHF.L.U32 R7, R0, R7, RZ ;  /* 0x0000000700077219 */ /* 0x000fe200000006ff */
[----:B------:R2:W-:Y:S04]  /*33f0*/  STS [UR6+0x130], R5 ;  /* 0x00013005ff007988 */ /* 0x0005e80008000806 */
[----:B------:R2:W-:Y:S04]  /*3400*/  ATOMS.OR RZ, [UR5+0x14], R4 ;  /* 0x00001404ffff798c */ /* 0x0005e8000b000005 */
[----:B------:R2:W-:Y:S01]  /*3410*/  ATOMS.OR RZ, [UR5+0x18], R7 ;  /* 0x00001807ffff798c */ /* 0x0005e2000b000005 */
[----:B------:R-:W-:Y:S03]  /*3420*/  SYNCS.ARRIVE.TRANS64.RED.A1T0 RZ, [UR4], RZ ;  /* 0x000000ffffff79a7 */ /* 0x000fe60008100404 */
[----:B------:R2:W-:Y:S01]  /*3430*/  ATOMS.XOR RZ, [UR5+0x10], R0 ;  /* 0x00001000ffff798c */ /* 0x0005e2000b800005 */
[----:B------:R-:W-:Y:S05]  /*3440*/  BRA `(.L_x_62) ;  /* 0x0000000000107947 */ /* 0x000fea0003800000 */
.L_x_55:
[----:B------:R-:W-:Y:S02]  /*3450*/  MOV R0, 0xffffffff ;  /* 0xffffffff00007802 */ /* 0x000fe40000000f00 */
[----:B------:R-:W-:-:S03]  /*3460*/  MOV R4, 0x3490 ;  /* 0x0000349000047802 */ /* 0x000fc60000000f00 */
[----:B------:R1:W-:Y:S04]  /*3470*/  STS [UR6+0x130], R0 ;  /* 0x00013000ff007988 */ /* 0x0003e80008000806 */
[----:B-1---5:R-:W-:Y:S05]  /*3480*/  CALL.REL.NOINC `($__internal_1_$__cuda_sm10x_tcgen05_guardrail_trap_phase_invalid_during_alloc) ;  /* 0x0000007400947944 */ /* 0x022fea0003c00000 */
.L_x_62:
[----:B------:R-:W-:Y:S05]  /*3490*/  WARPSYNC.ALL ;  /* 0x0000000000007948 */ /* 0x000fea0003800000 */
[----:B------:R-:W3:Y:S01]  /*34a0*/  S2UR UR4, SR_CgaCtaId ;  /* 0x00000000000479c3 */ /* 0x000ee20000008800 */
[----:B------:R-:W-:Y:S01]  /*34b0*/  UMOV UR26, 0x400 ;  /* 0x00000400001a7882 */ /* 0x000fe20000000000 */
[----:B------:R-:W-:-:S06]  /*34c0*/  NOP ;  /* 0x0000000000007918 */ /* 0x000fcc0000000000 */
[----:B------:R-:W-:Y:S06]  /*34d0*/  BAR.ARV 0x6, 0xa0 ;  /* 0x0182800000007b1d */ /* 0x000fec0000002000 */
[----:B------:R-:W4:Y:S01]  /*34e0*/  LDCU UR6, c[0x0][0x38c] ;  /* 0x00007180ff0677ac */ /* 0x000f220008000800 */
[----:B------:R-:W-:Y:S01]  /*34f0*/  LOP3.LUT R3, R3, 0xffff, RZ, 0xc0, !PT ;  /* 0x0000ffff03037812 */ /* 0x000fe200078ec0ff */
[----:B-1----:R-:W-:Y:S01]  /*3500*/  IMAD.MOV.U32 R9, RZ, RZ, 0x1 ;  /* 0x00000001ff097424 */ /* 0x002fe200078e00ff */
[----:B------:R-:W-:Y:S01]  /*3510*/  LOP3.LUT R2, R2, 0xffff, RZ, 0xc0, !PT ;  /* 0x0000ffff02027812 */ /* 0x000fe200078ec0ff */
[----:B------:R-:W-:Y:S01]  /*3520*/  IMAD.MOV.U32 R8, RZ, RZ, RZ ;  /* 0x000000ffff087224 */ /* 0x000fe200078e00ff */
[----:B------:R-:W-:Y:S01]  /*3530*/  R2UR UR28, R3 ;  /* 0x00000000031c72ca */ /* 0x000fe200000e0000 */
[----:B------:R-:W-:Y:S01]  /*3540*/  UMOV UR32, URZ ;  /* 0x000000ff00207c82 */ /* 0x000fe20008000000 */
[----:B------:R-:W-:-:S02]  /*3550*/  R2UR UR42, R2 ;  /* 0x00000000022a72ca */ /* 0x000fc400000e0000 */
[----:B------:R-:W-:Y:S01]  /*3560*/  CS2R R2, SRZ ;  /* 0x0000000000027805 */ /* 0x000fe2000001ff00 */
[----:B------:R-:W-:Y:S01]  /*3570*/  UMOV UR23, URZ ;  /* 0x000000ff00177c82 */ /* 0x000fe20008000000 */
[----:B---3--:R-:W-:Y:S01]  /*3580*/  ULEA UR26, UR4, UR26, 0x18 ;  /* 0x0000001a041a7291 */ /* 0x008fe2000f8ec0ff */
[----:B------:R-:W-:Y:S01]  /*3590*/  UMOV UR22, URZ ;  /* 0x000000ff00167c82 */ /* 0x000fe20008000000 */
[----:B------:R-:W-:Y:S02]  /*35a0*/  UISETP.NE.AND UP3, UPT, UR47, URZ, UPT ;  /* 0x000000ff2f00728c */ /* 0x000fe4000bf65270 */
[----:B------:R-:W-:Y:S02]  /*35b0*/  UIADD3 UR5, UPT, UPT, UR26, 0x6300, URZ ;  /* 0x000063001a057890 */ /* 0x000fe4000fffe0ff */
[----:B------:R-:W-:-:S03]  /*35c0*/  UIADD3 UR4, UPT, UPT, UR26, 0xc300, URZ ;  /* 0x0000c3001a047890 */ /* 0x000fc6000fffe0ff */
[----:B--2---:R-:W1:Y:S01]  /*35d0*/  LDS R0, [UR26+0x130] ;  /* 0x0001301aff007984 */ /* 0x004e620008000800 */
[----:B----4-:R-:W-:Y:S02]  /*35e0*/  UIADD3 UR6, UPT, UPT, UR6, 0x7f, URZ ;  /* 0x0000007f06067890 */ /* 0x010fe4000fffe0ff */
[----:B------:R-:W-:Y:S02]  /*35f0*/  USHF.R.U32.HI UR5, URZ, 0x4, UR5 ;  /* 0x00000004ff057899 */ /* 0x000fe40008011605 */
[----:B------:R-:W-:Y:S02]  /*3600*/  USHF.R.S32.HI UR33, URZ, 0x1f, UR6 ;  /* 0x0000001fff217899 */ /* 0x000fe40008011406 */
[----:B------:R-:W-:Y:S02]  /*3610*/  USHF.R.U32.HI UR4, URZ, 0x4, UR4 ;  /* 0x00000004ff047899 */ /* 0x000fe40008011604 */
[----:B------:R-:W-:Y:S02]  /*3620*/  ULEA.HI UR33, UR33, UR6, URZ, 0x7 ;  /* 0x0000000621217291 */ /* 0x000fe4000f8f38ff */
[----:B------:R-:W-:-:S02]  /*3630*/  ULOP3.LUT UR5, UR5, 0x3fff, URZ, 0xc0, !UPT ;  /* 0x00003fff05057892 */ /* 0x000fc4000f8ec0ff */
[----:B------:R-:W-:Y:S02]  /*3640*/  USHF.R.S32.HI UR33, URZ, 0x7, UR33 ;  /* 0x00000007ff217899 */ /* 0x000fe40008011421 */
[----:B------:R-:W-:Y:S02]  /*3650*/  ULOP3.LUT UR30, UR4, 0x3fff, URZ, 0xc0, !UPT ;  /* 0x00003fff041e7892 */ /* 0x000fe4000f8ec0ff */
[----:B------:R-:W-:Y:S01]  /*3660*/  UISETP.LT.AND UP0, UPT, UR33, 0x1, UPT ;  /* 0x000000012100788c */ /* 0x000fe2000bf01270 */
[----:B------:R-:W-:Y:S01]  /*3670*/  UMOV UR40, 0x0 ;  /* 0x0000000000287882 */ /* 0x000fe20000000000 */
[----:B------:R-:W-:Y:S01]  /*3680*/  UMOV UR41, 0x8400490 ;  /* 0x0840049000297882 */ /* 0x000fe20000000000 */
[----:B------:R-:W-:Y:S02]  /*3690*/  ULOP3.LUT UR29, UR5, 0x10000, URZ, 0xfc, !UPT ;  /* 0x00010000051d7892 */ /* 0x000fe4000f8efcff */
[----:B------:R-:W-:Y:S02]  /*36a0*/  ULOP3.LUT UR30, UR30, 0x10000, URZ, 0xfc, !UPT ;  /* 0x000100001e1e7892 */ /* 0x000fe4000f8efcff */
[----:B------:R-:W-:Y:S01]  /*36b0*/  USEL UR43, UR33, 0x1, !UP0 ;  /* 0x00000001212b7887 */ /* 0x000fe2000c000000 */
[----:B------:R-:W-:Y:S01]  /*36c0*/  UMOV UR38, 0x0 ;  /* 0x0000000000267882 */ /* 0x000fe20000000000 */
[----:B------:R-:W-:Y:S01]  /*36d0*/  UMOV UR39, 0x8400490 ;  /* 0x0840049000277882 */ /* 0x000fe20000000000 */
[----:B------:R-:W-:Y:S01]  /*36e0*/  UMOV UR36, 0x0 ;  /* 0x0000000000247882 */ /* 0x000fe20000000000 */
[----:B------:R-:W-:Y:S01]  /*36f0*/  UMOV UR37, 0x8400490 ;  /* 0x0840049000257882 */ /* 0x000fe20000000000 */
[----:B------:R-:W-:Y:S01]  /*3700*/  UMOV UR34, 0x0 ;  /* 0x0000000000227882 */ /* 0x000fe20000000000 */
[----:B------:R-:W-:Y:S01]  /*3710*/  UMOV UR35, 0x8400490 ;  /* 0x0840049000237882 */ /* 0x000fe20000000000 */
[----:B-1----:R-:W-:-:S15]  /*3720*/  R2UR UR44, R0 ;  /* 0x00000000002c72ca */ /* 0x002fde00000e0000 */
.L_x_73:
[C---:B------:R-:W-:Y:S02]  /*3730*/  LEA R0, R8.reuse, UR26, 0x3 ;  /* 0x0000001a08007c11 */ /* 0x040fe4000f8e18ff */
[----:B------:R-:W-:Y:S02]  /*3740*/  SHF.L.U32 R5, R3, 0x1f, RZ ;  /* 0x0000001f03057819 */ /* 0x000fe400000006ff */
[----:B------:R-:W-:Y:S02]  /*3750*/  LEA R4, R8, UR26, 0x4 ;  /* 0x0000001a08047c11 */ /* 0x000fe4000f8e20ff */
[----:B------:R-:W1:Y:S02]  /*3760*/  SYNCS.PHASECHK.TRANS64.TRYWAIT P0, [R0+URZ+0x80], R5 ;  /* 0x00008005000075a7 */ /* 0x000e6400080011ff */
[----:B-1-3--:R-:W-:Y:S05]  /*3770*/  @!P0 BRA `(.L_x_66) ;  /* 0x0000006800dc8947 */ /* 0x00afea0003800000 */
.L_x_158:
[----:B-1----:R-:W1:Y:S01]  /*3780*/  LDS.128 R4, [R4+0x110] ;  /* 0x0001100004047984 */ /* 0x002e620000000c00 */
[----:B------:R-:W-:Y:S02]  /*3790*/  VIADD R0, R0, 0x90 ;  /* 0x0000009000007836 */ /* 0x000fe40000000000 */
[----:B------:R-:W-:Y:S01]  /*37a0*/  VIADD R8, R8, 0x1 ;  /* 0x0000000108087836 */ /* 0x000fe20000000000 */
[----:B------:R-:W-:Y:S01]  /*37b0*/  @!PT LDS RZ, [RZ] ;  /* 0x00000000fffff984 */ /* 0x000fe20000000800 */
[----:B------:R-:W-:Y:S01]  /*37c0*/  @!PT LDS RZ, [RZ] ;  /* 0x00000000fffff984 */ /* 0x000fe20000000800 */
[----:B------:R-:W-:Y:S01]  /*37d0*/  @!PT LDS RZ, [RZ] ;  /* 0x00000000fffff984 */ /* 0x000fe20000000800 */
[----:B------:R-:W-:Y:S01]  /*37e0*/  @!PT LDS RZ, [RZ] ;  /* 0x00000000fffff984 */ /* 0x000fe20000000800 */
[----:B------:R2:W-:Y:S06]  /*37f0*/  MEMBAR.ALL.CTA ;  /* 0x0000000000007992 */ /* 0x0005ec0000008000 */
[----:B--2---:R-:W2:Y:S01]  /*3800*/  FENCE.VIEW.ASYNC.S ;  /* 0x00000000000073c6 */ /* 0x004ea20000000000 */
[----:B------:R-:W-:-:S04]  /*3810*/  PRMT R0, RZ, 0x654, R0 ;  /* 0x00000654ff007816 */ /* 0x000fc80000000000 */
[----:B--2---:R2:W-:Y:S01]  /*3820*/  SYNCS.ARRIVE.TRANS64.RED.A1T0 RZ, [R0+URZ], RZ ;  /* 0x000000ff00ff79a7 */ /* 0x0045e200081004ff */
[----:B-1----:R-:W-:Y:S01]  /*3830*/  LOP3.LUT P1, RZ, R6, 0x1, RZ, 0xc0, !PT ;  /* 0x0000000106ff7812 */ /* 0x002fe2000782c0ff */
[----:B--2---:R-:W-:-:S12]  /*3840*/  BRA.U UP3, `(.L_x_67) ;  /* 0x0000000503087547 */ /* 0x004fd8000b800000 */
[----:B------:R-:W1:Y:S01]  /*3850*/  LDCU UR4, c[0x0][0x38c] ;  /* 0x00007180ff0477ac */ /* 0x000e620008000800 */
[----:B------:R-:W-:Y:S02]  /*3860*/  PLOP3.LUT P2, PT, PT, PT, PT, 0x80, 0x8 ;  /* 0x000000000008781c */ /* 0x000fe40003f4f070 */
[----:B------:R-:W-:Y:S01]  /*3870*/  SHF.L.U32 R5, R9, 0x1f, RZ ;  /* 0x0000001f09057819 */ /* 0x000fe200000006ff */
[----:B------:R-:W-:Y:S02]  /*3880*/  ULEA UR31, UR32, UR26, 0x3 ;  /* 0x0000001a201f7291 */ /* 0x000fe4000f8e18ff */
[----:B------:R-:W-:Y:S02]  /*3890*/  ULEA UR11, UR32, UR44, 0x7 ;  /* 0x0000002c200b7291 */ /* 0x000fe4000f8e38ff */
[----:B-1----:R-:W-:-:S06]  /*38a0*/  UISETP.GE.AND UP0, UPT, UR4, 0x1, UPT ;  /* 0x000000010400788c */ /* 0x002fcc000bf06270 */
[----:B------:R-:W-:-:S05]  /*38b0*/  PLOP3.LUT P0, PT, PT, PT, UP0, 0x80, 0x8 ;  /* 0x000000000008781c */ /* 0x000fca0003f0f008 */
[----:B------:R-:W-:-:S08]  /*38c0*/  @UP0 ULEA UR4, UR23, UR26, 0x3 ;  /* 0x0000001a17040291 */ /* 0x000fd0000f8e18ff */
[----:B------:R-:W-:-:S04]  /*38d0*/  @P0 SHF.L.U32 R0, R2, 0x1f, RZ ;  /* 0x0000001f02000819 */ /* 0x000fc800000006ff */
[----:B------:R1:W2:Y:S01]  /*38e0*/  @P0 SYNCS.PHASECHK.TRANS64.TRYWAIT P2, [UR4], R0 ;  /* 0x00000000ff0005a7 */ /* 0x0002a20008041104 */
[----:B------:R-:W3:Y:S02]  /*38f0*/  SYNCS.PHASECHK.TRANS64.TRYWAIT P0, [UR31+0xc0], R5 ;  /* 0x0000c005ff0075a7 */ /* 0x000ee4000800111f */
[----:B-123--:R-:W-:Y:S05]  /*3900*/  @!P0 BRA `(.L_x_68) ;  /* 0x00000068008c8947 */ /* 0x00efea0003800000 */
.L_x_160:
[----:B------:R-:W-:Y:S01]  /*3910*/  UMOV UR27, UR22 ;  /* 0x00000016001b7c82 */ /* 0x000fe20008000000 */
[----:B------:R-:W-:Y:S05]  /*3920*/  BRA.U !UP0, `(.L_x_69) ;  /* 0x0000000108c07547 */ /* 0x000fea000b800000 */
[----:B------:R-:W-:Y:S02]  /*3930*/  UIADD3 UR27, UPT, UPT, UR43, UR22, URZ ;  /* 0x000000162b1b7290 */ /* 0x000fe4000fffe0ff */
[----:B------:R-:W-:Y:S01]  /*3940*/  UPLOP3.LUT UP2, UPT, UPT, UPT, UPT, 0x40, 0x4 ;  /* 0x000000000004789c */ /* 0x000fe20003f4e870 */
[----:B------:R-:W-:Y:S01]  /*3950*/  UMOV UR24, UR33 ;  /* 0x0000002100187c82 */ /* 0x000fe20008000000 */
[----:B------:R-:W-:-:S09]  /*3960*/  UMOV UR10, UR23 ;  /* 0x00000017000a7c82 */ /* 0x000fd20008000000 */
.L_x_72:
[----:B--2---:R-:W-:Y:S01]  /*3970*/  ULEA UR5, UR10, UR26, 0x3 ;  /* 0x0000001a0a057291 */ /* 0x004fe2000f8e18ff */
[----:B---3--:R-:W-:Y:S11]  /*3980*/  @P2 BRA `(.L_x_70) ;  /* 0x00000000000c2947 */ /* 0x008ff60003800000 */
[----:B-1----:R-:W-:Y:S04]  /*3990*/  SHF.L.U32 R5, R2, 0x1f, RZ ;  /* 0x0000001f02057819 */ /* 0x002fe800000006ff */
[----:B------:R-:W1:Y:S02]  /*39a0*/  SYNCS.PHASECHK.TRANS64.TRYWAIT P0, [UR5], R5 ;  /* 0x00000005ff0075a7 */ /* 0x000e640008001105 */
[----:B-1----:R-:W-:Y:S05]  /*39b0*/  @!P0 BRA `(.L_x_71) ;  /* 0x0000006800788947 */ /* 0x002fea0003800000 */
.L_x_70:
[----:B------:R-:W-:Y:S01]  /*39c0*/  UISETP.NE.AND UP0, UPT, UR24, 0x1, UPT ;  /* 0x000000011800788c */ /* 0x000fe2000bf05270 */
[----:B------:R-:W-:Y:S01]  /*39d0*/  PLOP3.LUT P2, PT, PT, PT, PT, 0x80, 0x8 ;  /* 0x000000000008781c */ /* 0x000fe20003f4f070 */
[----:B------:R-:W-:Y:S02]  /*39e0*/  UIADD3 UR4, UPT, UPT, UR10, 0x1, URZ ;  /* 0x000000010a047890 */ /* 0x000fe4000fffe0ff */
[----:B------:R-:W-:Y:S02]  /*39f0*/  UIADD3 UR25, UPT, UPT, UR5, 0x18, URZ ;  /* 0x0000001805197890 */ /* 0x000fe4000fffe0ff */
[----:B------:R-:W-:Y:S01]  /*3a00*/  UISETP.NE.AND UP1, UPT, UR4, 0x3, UPT ;  /* 0x000000030400788c */ /* 0x000fe2000bf25270 */
[----:B------:R-:W-:Y:S01]  /*3a10*/  PLOP3.LUT P0, PT, PT, PT, UP0, 0x80, 0x8 ;  /* 0x000000000008781c */ /* 0x000fe20003f0f008 */
[----:B------:R-:W-:Y:S02]  /*3a20*/  UIADD3 UR22, UPT, UPT, UR22, 0x1, URZ ;  /* 0x0000000116167890 */ /* 0x000fe4000fffe0ff */
[----:B------:R-:W-:Y:S02]  /*3a30*/  USEL UR6, URZ, 0x1, UP1 ;  /* 0x00000001ff067887 */ /* 0x000fe40008800000 */
[----:B------:R-:W-:Y:S02]  /*3a40*/  USEL UR23, UR4, URZ, UP1 ;  /* 0x000000ff04177287 */ /* 0x000fe40008800000 */
[----:B------:R-:W-:Y:S02]  /*3a50*/  UIADD3 UR24, UPT, UPT, UR24, -0x1, URZ ;  /* 0xffffffff18187890 */ /* 0x000fe4000fffe0ff */
[----:B------:R-:W-:Y:S01]  /*3a60*/  @UP0 ULEA UR4, UR23, UR26, 0x3 ;  /* 0x0000001a17040291 */ /* 0x000fe2000f8e18ff */
[----:B------:R-:W-:Y:S01]  /*3a70*/  LOP3.LUT R2, R2, UR6, RZ, 0x3c, !PT ;  /* 0x0000000602027c12 */ /* 0x000fe2000f8e3cff */
[----:B------:R-:W-:Y:S02]  /*3a80*/  ULEA UR6, UR10, UR30, 0xa ;  /* 0x0000001e0a067291 */ /* 0x000fe4000f8e50ff */
[----:B------:R-:W-:Y:S01]  /*3a90*/  UISETP.NE.AND UP0, UPT, UR22, UR27, UPT ;  /* 0x0000001b1600728c */ /* 0x000fe2000bf05270 */
[----:B-1----:R-:W-:Y:S01]  /*3aa0*/  @P0 SHF.L.U32 R0, R2, 0x1f, RZ ;  /* 0x0000001f02000819 */ /* 0x002fe200000006ff */
[----:B------:R-:W-:Y:S02]  /*3ab0*/  UIADD3 UR20, UPT, UPT, UR6, 0x2, URZ ;  /* 0x0000000206147890 */ /* 0x000fe4000fffe0ff */
[----:B------:R-:W-:Y:S01]  /*3ac0*/  UIADD3 UR16, UPT, UPT, UR6, 0x4, URZ ;  /* 0x0000000406107890 */ /* 0x000fe2000fffe0ff */
[----:B------:R2:W3:Y:S01]  /*3ad0*/  @P0 SYNCS.PHASECHK.TRANS64.TRYWAIT P2, [UR4], R0 ;  /* 0x00000000ff0005a7 */ /* 0x0004e20008041104 */
[----:B------:R-:W-:Y:S02]  /*3ae0*/  ULEA UR4, UR10, UR29, 0x9 ;  /* 0x0000001d0a047291 */ /* 0x000fe4000f8e48ff */
[----:B------:R-:W-:Y:S02]  /*3af0*/  UIADD3 UR12, UPT, UPT, UR6, 0x6, URZ ;  /* 0x00000006060c7890 */ /* 0x000fe4000fffe0ff */
[----:B------:R-:W-:Y:S02]  /*3b00*/  UIADD3 UR18, UPT, UPT, UR4, 0x2, URZ ;  /* 0x0000000204127890 */ /* 0x000fe4000fffe0ff */
[----:B------:R-:W-:Y:S02]  /*3b10*/  UIADD3 UR14, UPT, UPT, UR4, 0x4, URZ ;  /* 0x00000004040e7890 */ /* 0x000fe4000fffe0ff */
[----:B------:R-:W-:Y:S01]  /*3b20*/  UIADD3 UR8, UPT, UPT, UR4, 0x6, URZ ;  /* 0x0000000604087890 */ /* 0x000fe2000fffe0ff */
[----:B------:R-:W-:Y:S01]  /*3b30*/  UMOV UR7, 0x40004040 ;  /* 0x4000404000077882 */ /* 0x000fe20000000000 */
[----:B------:R-:W-:Y:S01]  /*3b40*/  UMOV UR5, 0x40004040 ;  /* 0x4000404000057882 */ /* 0x000fe20000000000 */
[----:B------:R-:W-:Y:S01]  /*3b50*/  UMOV UR21, 0x40004040 ;  /* 0x4000404000157882 */ /* 0x000fe20000000000 */
[----:B------:R2:W-:Y:S01]  /*3b60*/  UTCQMMA.2CTA gdesc[UR4], gdesc[UR6], tmem[UR11], tmem[UR40], idesc[UR41], UP2 ;  /* 0x00ff2806040075ea */ /* 0x0005e2000920030b */
[----:B------:R-:W-:Y:S01]  /*3b70*/  UPLOP3.LUT UP2, UPT, UPT, UPT, UPT, 0x80, 0x8 ;  /* 0x000000000008789c */ /* 0x000fe20003f4f070 */
[----:B------:R-:W-:Y:S01]  /*3b80*/  UMOV UR19, 0x40004040 ;  /* 0x4000404000137882 */ /* 0x000fe20000000000 */
[----:B------:R-:W-:Y:S01]  /*3b90*/  UMOV UR17, 0x40004040 ;  /* 0x4000404000117882 */ /* 0x000fe20000000000 */
[----:B------:R2:W-:Y:S01]  /*3ba0*/  UTCQMMA.2CTA gdesc[UR18], gdesc[UR20], tmem[UR11], tmem[UR38], idesc[UR39], UPT ;  /* 0x00ff2614120075ea */ /* 0x0005e2000ba0030b */
[----:B------:R-:W-:Y:S01]  /*3bb0*/  UMOV UR15, 0x40004040 ;  /* 0x40004040000f7882 */ /* 0x000fe20000000000 */
[----:B------:R-:W-:Y:S01]  /*3bc0*/  UMOV UR13, 0x40004040 ;  /* 0x40004040000d7882 */ /* 0x000fe20000000000 */
[----:B------:R-:W-:Y:S01]  /*3bd0*/  UMOV UR9, 0x40004040 ;  /* 0x4000404000097882 */ /* 0x000fe20000000000 */
[----:B------:R2:W-:Y:S01]  /*3be0*/  UTCQMMA.2CTA gdesc[UR14], gdesc[UR16], tmem[UR11], tmem[UR36], idesc[UR37], UPT ;  /* 0x00ff24100e0075ea */ /* 0x0005e2000ba0030b */
[----:B------:R2:W-:Y:S01]  /*3bf0*/  UTCQMMA.2CTA gdesc[UR8], gdesc[UR12], tmem[UR11], tmem[UR34], idesc[UR35], UPT ;  /* 0x00ff220c080075ea */ /* 0x0005e2000ba0030b */
[----:B------:R2:W-:Y:S01]  /*3c00*/  UTCBAR.2CTA.MULTICAST [UR25], URZ, UR28 ;  /* 0x000000ff190073e9 */ /* 0x0005e2000820081c */
[----:B------:R-:W-:Y:S01]  /*3c10*/  UMOV UR10, UR23 ;  /* 0x00000017000a7c82 */ /* 0x000fe20008000000 */
[----:B------:R-:W-:Y:S05]  /*3c20*/  BRA.U UP0, `(.L_x_72) ;  /* 0xfffffffd00507547 */ /* 0x000fea000b83ffff */
.L_x_69:
[----:B--2---:R-:W-:Y:S01]  /*3c30*/  UIADD3 UR4, UPT, UPT, UR31, 0xa0, URZ ;  /* 0x000000a01f047890 */ /* 0x004fe2000fffe0ff */
[----:B------:R-:W-:-:S08]  /*3c40*/  UMOV UR22, UR27 ;  /* 0x0000001b00167c82 */ /* 0x000fd00008000000 */
[----:B------:R2:W-:Y:S01]  /*3c50*/  UTCBAR.2CTA.MULTICAST [UR4], URZ, UR42 ;  /* 0x000000ff040073e9 */ /* 0x0005e2000820082a */
[----:B------:R-:W-:Y:S02]  /*3c60*/  NOP ;  /* 0x0000000000007918 */ /* 0x000fe40000000000 */
.L_x_67:
[----:B--2---:R-:W-:Y:S01]  /*3c70*/  UIADD3 UR4, UPT, UPT, UR32, 0x1, URZ ;  /* 0x0000000120047890 */ /* 0x004fe2000fffe0ff */
[----:B------:R-:W-:-:S03]  /*3c80*/  ISETP.NE.AND P0, PT, R8, 0x2, PT ;  /* 0x000000020800780c */ /* 0x000fc60003f05270 */
[----:B------:R-:W-:Y:S01]  /*3c90*/  UISETP.NE.AND UP0, UPT, UR4, 0x4, UPT ;  /* 0x000000040400788c */ /* 0x000fe2000bf05270 */
[----:B-1----:R-:W-:Y:S02]  /*3ca0*/  SEL R0, RZ, 0x1, P0 ;  /* 0x00000001ff007807 */ /* 0x002fe40000000000 */
[----:B------:R-:W-:Y:S01]  /*3cb0*/  SEL R8, R8, RZ, P0 ;  /* 0x000000ff08087207 */ /* 0x000fe20000000000 */
[----:B------:R-:W-:Y:S01]  /*3cc0*/  USEL UR5, URZ, 0x1, UP0 ;  /* 0x00000001ff057887 */ /* 0x000fe20008000000 */
[----:B------:R-:W-:Y:S01]  /*3cd0*/  LOP3.LUT R3, R3, R0, RZ, 0x3c, !PT ;  /* 0x0000000003037212 */ /* 0x000fe200078e3cff */
[----:B------:R-:W-:-:S04]  /*3ce0*/  USEL UR32, UR4, URZ, UP0 ;  /* 0x000000ff04207287 */ /* 0x000fc80008000000 */
[----:B------:R-:W-:Y:S01]  /*3cf0*/  LOP3.LUT R9, R9, UR5, RZ, 0x3c, !PT ;  /* 0x0000000509097c12 */ /* 0x000fe2000f8e3cff */
[----:B------:R-:W-:Y:S07]  /*3d00*/  @P1 BRA `(.L_x_73) ;  /* 0xfffffff800881947 */ /* 0x000fee000383ffff */
[----:B------:R-:W1:Y:S01]  /*3d10*/  S2UR UR8, SR_CgaCtaId ;  /* 0x00000000000879c3 */ /* 0x000e620000008800 */
[----:B------:R-:W-:Y:S01]  /*3d20*/  ELECT P0, URZ, PT ;  /* 0x0000000000ff782f */ /* 0x000fe20003800000 */
[----:B------:R-:W-:Y:S01]  /*3d30*/  HFMA2 R0, -RZ, RZ, 0, 5.9604644775390625e-08 ;  /* 0x00000001ff007431 */ /* 0x000fe200000001ff */
[----:B------:R-:W-:-:S05]  /*3d40*/  UMOV UR4, 0x40 ;  /* 0x0000004000047882 */ /* 0x000fca0000000000 */
[----:B------:R-:W-:Y:S01]  /*3d50*/  UVIRTCOUNT.DEALLOC.SMPOOL 0x80 ;  /* 0x000000800000784c */ /* 0x000fe20000000000 */
[----:B------:R-:W-:Y:S02]  /*3d60*/  UISETP.NE.AND UP1, UPT, UR47, URZ, UPT ;  /* 0x000000ff2f00728c */ /* 0x000fe4000bf25270 */
[----:B-1----:R-:W-:-:S09]  /*3d70*/  ULEA UR8, UR8, UR4, 0x18 ;  /* 0x0000000408087291 */ /* 0x002fd2000f8ec0ff */
[----:B------:R1:W-:Y:S01]  /*3d80*/  @P0 STS.U8 [UR8+0x1c], R0 ;  /* 0x00001c00ff000988 */ /* 0x0003e20008000008 */
[----:B------:R-:W-:Y:S05]  /*3d90*/  BRA.U UP1, `(.L_x_74) ;  /* 0x0000000101a07547 */ /* 0x000fea000b800000 */
[----:B------:R-:W-:Y:S01]  /*3da0*/  UIADD3 UR7, UPT, UPT, UR26, 0xc0, URZ ;  /* 0x000000c01a077890 */ /* 0x000fe2000fffe0ff */
[----:B------:R-:W-:-:S03]  /*3db0*/  SHF.L.U32 R3, R9, 0x1f, RZ ;  /* 0x0000001f09037819 */ /* 0x000fc600000006ff */
[----:B------:R-:W-:-:S09]  /*3dc0*/  ULEA UR4, UR32, UR7, 0x3 ;  /* 0x0000000720047291 */ /* 0x000fd2000f8e18ff */
[----:B------:R-:W2:Y:S02]  /*3dd0*/  SYNCS.PHASECHK.TRANS64.TRYWAIT P0, [UR4], R3 ;  /* 0x00000003ff0075a7 */ /* 0x000ea40008001104 */
[----:B--2---:R-:W-:Y:S05]  /*3de0*/  @!P0 BRA `(.L_x_75) ;  /* 0x0000006400848947 */ /* 0x004fea0003800000 */
.L_x_163:
        /* <DEDUP_REMOVED lines=9> */
.L_x_165:
        /* <DEDUP_REMOVED lines=9> */
.L_x_167:
[----:B------:R-:W-:-:S04]  /*3f10*/  UIADD3 UR4, UPT, UPT, UR4, 0x1, URZ ;  /* 0x0000000104047890 */ /* 0x000fc8000fffe0ff */
[----:B------:R-:W-:-:S04]  /*3f20*/  UISETP.NE.AND UP0, UPT, UR4, 0x4, UPT ;  /* 0x000000040400788c */ /* 0x000fc8000bf05270 */
[----:B------:R-:W-:Y:S02]  /*3f30*/  USEL UR5, URZ, 0x1, UP0 ;  /* 0x00000001ff057887 */ /* 0x000fe40008000000 */
[----:B------:R-:W-:-:S04]  /*3f40*/  USEL UR4, UR4, URZ, UP0 ;  /* 0x000000ff04047287 */ /* 0x000fc80008000000 */
[----:B------:R-:W-:Y:S01]  /*3f50*/  ULEA UR4, UR4, UR7, 0x3 ;  /* 0x0000000704047291 */ /* 0x000fe2000f8e18ff */
[----:B-1----:R-:W-:-:S04]  /*3f60*/  LOP3.LUT R3, R2, UR5, RZ, 0x3c, !PT ;  /* 0x0000000502037c12 */ /* 0x002fc8000f8e3cff */
[----:B------:R-:W-:Y:S01]  /*3f70*/  SHF.L.U32 R3, R3, 0x1f, RZ ;  /* 0x0000001f03037819 */ /* 0x000fe200000006ff */
[----:B------:R-:W-:-:S04]  /*3f80*/  IMAD.U32 R0, RZ, RZ, UR4 ;  /* 0x00000004ff007e24 */ /* 0x000fc8000f8e00ff */
[----:B------:R1:W2:Y:S03]  /*3f90*/  SYNCS.PHASECHK.TRANS64.TRYWAIT P0, [R0+URZ], R3 ;  /* 0x00000003000075a7 */ /* 0x0002a600080011ff */
[----:B--2---:R-:W-:Y:S05]  /*3fa0*/  @!P0 NANOSLEEP.SYNCS 0x989680 ;  /* 0x009896800000895d */ /* 0x004fea0003900000 */
[----:B------:R-:W2:Y:S02]  /*3fb0*/  @!P0 SYNCS.PHASECHK.TRANS64 P0, [R0+URZ], R3 ;  /* 0x00000003000085a7 */ /* 0x000ea400080010ff */
[----:B--2---:R-:W-:Y:S05]  /*3fc0*/  @P0 BRA `(.L_x_78) ;  /* 0x0000000000200947 */ /* 0x004fea0003800000 */
.L_x_79:
[----:B--2---:R2:W4:Y:S02]  /*3fd0*/  SYNCS.PHASECHK.TRANS64.TRYWAIT P0, [R0+URZ], R3 ;  /* 0x00000003000075a7 */ /* 0x00452400080011ff */
[----:B----4-:R-:W-:Y:S05]  /*3fe0*/  @!P0 NANOSLEEP.SYNCS 0x989680 ;  /* 0x009896800000895d */ /* 0x010fea0003900000 */
[----:B------:R-:W4:Y:S02]  /*3ff0*/  @!P0 SYNCS.PHASECHK.TRANS64 P0, [R0+URZ], R3 ;  /* 0x00000003000085a7 */ /* 0x000f2400080010ff */
[----:B----4-:R-:W-:Y:S05]  /*4000*/  @!P0 BRA `(.L_x_79) ;  /* 0xfffffffc00f08947 */ /* 0x010fea000383ffff */
[----:B------:R-:W-:Y:S05]  /*4010*/  BRA `(.L_x_78) ;  /* 0x00000000000c7947 */ /* 0x000fea0003800000 */
.L_x_74:
[----:B------:R-:W-:-:S04]  /*4020*/  UIADD3 UR4, UPT, UPT, UR26, 0x100, URZ ;  /* 0x000001001a047890 */ /* 0x000fc8000fffe0ff */
[----:B------:R-:W-:-:S09]  /*4030*/  UPRMT UR4, UR46, 0x654, UR4 ;  /* 0x000006542e047896 */ /* 0x000fd20008000004 */
[----:B------:R-:W-:Y:S03]  /*4040*/  SYNCS.ARRIVE.TRANS64.RED.A1T0 RZ, [UR4], RZ ;  /* 0x000000ffffff79a7 */ /* 0x000fe60008100404 */
.L_x_78:
[----:B-12---:R-:W-:Y:S01]  /*4050*/  SHF.L.U32 R3, RZ, 0x1f, RZ ;  /* 0x0000001fff037819 */ /* 0x006fe200000006ff */
[----:B------:R-:W-:Y:S01]  /*4060*/  UIADD3 UR4, UPT, UPT, UR26, 0x100, URZ ;  /* 0x000001001a047890 */ /* 0x000fe2000fffe0ff */
[----:B------:R-:W-:Y:S02]  /*4070*/  PLOP3.LUT P0, PT, PT, PT, UP1, 0x80, 0x8 ;  /* 0x000000000008781c */ /* 0x000fe40003f0f018 */
[----:B------:R-:W1:Y:S02]  /*4080*/  SYNCS.PHASECHK.TRANS64.TRYWAIT P1, [UR26+0x100], R3 ;  /* 0x00010003ff0075a7 */ /* 0x000e64000802111a */
[----:B-1----:R-:W-:Y:S09]  /*4090*/  @!P1 BRA `(.L_x_80) ;  /* 0x0000006400209947 */ /* 0x002ff20003800000 */
.L_x_169:
[----:B------:R-:W-:Y:S01]  /*40a0*/  @!UP1 UPRMT UR4, UR46, 0x654, UR4 ;  /* 0x000006542e049896 */ /* 0x000fe20008000004 */
[----:B------:R-:W-:Y:S01]  /*40b0*/  UMOV UR5, 0xffff ;  /* 0x0000ffff00057882 */ /* 0x000fe20000000000 */
[----:B------:R-:W-:-:S07]  /*40c0*/  UMOV UR6, 0x1 ;  /* 0x0000000100067882 */ /* 0x000fce0000000000 */
[----:B------:R-:W-:Y:S01]  /*40d0*/  @!P0 SYNCS.ARRIVE.TRANS64.RED.A1T0 RZ, [UR4], RZ ;  /* 0x000000ffffff89a7 */ /* 0x000fe20008100404 */
[----:B------:R-:W-:Y:S01]  /*40e0*/  NOP ;  /* 0x0000000000007918 */ /* 0x000fe20000000000 */
[----:B-1----:R-:W1:Y:S01]  /*40f0*/  LDS R0, [UR8+0x14] ;  /* 0x00001408ff007984 */ /* 0x002e620008000800 */
[----:B------:R-:W-:-:S04]  /*4100*/  ULOP3.LUT UR4, UR44, 0xffff, URZ, 0xc0, !UPT ;  /* 0x0000ffff2c047892 */ /* 0x000fc8000f8ec0ff */
[----:B------:R-:W-:-:S04]  /*4110*/  USHF.R.U32.HI UR4, URZ, 0x5, UR4 ;  /* 0x00000005ff047899 */ /* 0x000fc80008011604 */
[----:B------:R-:W-:Y:S02]  /*4120*/  USHF.L.U32 UR5, UR5, UR4, URZ ;  /* 0x0000000405057299 */ /* 0x000fe400080006ff */
[----:B------:R-:W-:-:S04]  /*4130*/  USHF.L.U32 UR4, UR6, UR4, URZ ;  /* 0x0000000406047299 */ /* 0x000fc800080006ff */
[----:B-1----:R-:W-:-:S04]  /*4140*/  LOP3.LUT R0, R0, UR5, RZ, 0xc0, !PT ;  /* 0x0000000500007c12 */ /* 0x002fc8000f8ec0ff */
[----:B------:R-:W-:-:S13]  /*4150*/  ISETP.NE.AND P0, PT, R0, UR5, PT ;  /* 0x0000000500007c0c */ /* 0x000fda000bf05270 */
[----:B------:R-:W-:Y:S05]  /*4160*/  @P0 BRA `(.L_x_81) ;  /* 0x0000000000580947 */ /* 0x000fea0003800000 */
[----:B------:R-:W1:Y:S02]  /*4170*/  LDS R0, [UR8+0x18] ;  /* 0x00001808ff007984 */ /* 0x000e640008000800 */
[----:B-1----:R-:W-:-:S04]  /*4180*/  LOP3.LUT R0, R0, UR4, RZ, 0xc0, !PT ;  /* 0x0000000400007c12 */ /* 0x002fc8000f8ec0ff */
[----:B------:R-:W-:-:S13]  /*4190*/  ISETP.NE.AND P0, PT, R0, UR4, PT ;  /* 0x0000000400007c0c */ /* 0x000fda000bf05270 */
[----:B------:R-:W-:Y:S05]  /*41a0*/  @P0 BRA `(.L_x_82) ;  /* 0x00000000003c0947 */ /* 0x000fea0003800000 */
[----:B------:R-:W1:Y:S01]  /*41b0*/  S2R R2, SR_LANEID ;  /* 0x0000000000027919 */ /* 0x000e620000000000 */
[----:B------:R-:W-:Y:S01]  /*41c0*/  ULOP3.LUT UR5, URZ, UR5, URZ, 0x33, !UPT ;  /* 0x00000005ff057292 */ /* 0x000fe2000f8e33ff */
[----:B------:R-:W-:Y:S01]  /*41d0*/  LOP3.LUT R4, RZ, UR4, RZ, 0x33, !PT ;  /* 0x00000004ff047c12 */ /* 0x000fe2000f8e33ff */
[----:B------:R-:W-:Y:S02]  /*41e0*/  VOTEU.ANY UR4, UPT, PT ;  /* 0x0000000000047886 */ /* 0x000fe400038e0100 */
[----:B------:R-:W-:Y:S01]  /*41f0*/  UFLO.U32 UR4, UR4 ;  /* 0x00000004000472bd */ /* 0x000fe200080e0000 */
[----:B------:R-:W2:Y:S01]  /*4200*/  REDUX UR6, R4 ;  /* 0x00000000040673c4 */ /* 0x000ea20000000000 */
[----:B------:R-:W-:-:S06]  /*4210*/  IMAD.U32 R0, RZ, RZ, UR5 ;  /* 0x00000005ff007e24 */ /* 0x000fcc000f8e00ff */
[----:B------:R4:W-:Y:S01]  /*4220*/  UTCATOMSWS.AND URZ, UR5 ;  /* 0x0000000500ff79e3 */ /* 0x0009e20008000000 */
[----:B------:R-:W3:Y:S01]  /*4230*/  REDUX UR7, R0 ;  /* 0x00000000000773c4 */ /* 0x000ee20000000000 */
[----:B-1----:R-:W-:Y:S01]  /*4240*/  ISETP.EQ.U32.AND P0, PT, R2, UR4, PT ;  /* 0x0000000402007c0c */ /* 0x002fe2000bf02070 */
[----:B--2---:R-:W-:Y:S01]  /*4250*/  IMAD.U32 R2, RZ, RZ, UR6 ;  /* 0x00000006ff027e24 */ /* 0x004fe2000f8e00ff */
[----:B---3--:R-:W-:-:S11]  /*4260*/  MOV R3, UR7 ;  /* 0x0000000700037c02 */ /* 0x008fd60008000f00 */
[----:B------:R4:W-:Y:S04]  /*4270*/  @P0 ATOMS.AND RZ, [UR8+0x14], R3 ;  /* 0x00001403ffff098c */ /* 0x0009e8000a800008 */
[----:B------:R4:W-:Y:S01]  /*4280*/  @P0 ATOMS.AND RZ, [UR8+0x18], R2 ;  /* 0x00001802ffff098c */ /* 0x0009e2000a800008 */
[----:B------:R-:W-:Y:S05]  /*4290*/  BRA `(.L_x_83) ;  /* 0x0000000000147947 */ /* 0x000fea0003800000 */
.L_x_82:
[----:B------:R-:W-:Y:S02]  /*42a0*/  MOV R2, 0x42c0 ;  /* 0x000042c000027802 */ /* 0x000fe40000000f00 */
[----:B---3-5:R-:W-:Y:S05]  /*42b0*/  CALL.REL.NOINC `($__internal_0_$__cuda_sm10x_tcgen05_guardrail_trap_col_being_dealloced_not_returned_by_alloc) ;  /* 0x0000006400fc7944 */ /* 0x028fea0003c00000 */
[----:B------:R-:W-:Y:S05]  /*42c0*/  BRA `(.L_x_83) ;  /* 0x0000000000087947 */ /* 0x000fea0003800000 */
.L_x_81:
[----:B------:R-:W-:Y:S02]  /*42d0*/  MOV R2, 0x42f0 ;  /* 0x000042f000027802 */ /* 0x000fe40000000f00 */
[----:B---3-5:R-:W-:Y:S05]  /*42e0*/  CALL.REL.NOINC `($__internal_2_$__cuda_sm10x_tcgen05_guardrail_trap_unallocated_columns_being_dealloced) ;  /* 0x0000006800087944 */ /* 0x028fea0003c00000 */
.L_x_83:
[----:B------:R-:W-:Y:S01]  /*42f0*/  NOP ;  /* 0x0000000000007918 */ /* 0x000fe20000000000 */
[----:B----4-:R-:W-:Y:S05]  /*4300*/  EXIT ;  /* 0x000000000000794d */ /* 0x010fea0003800000 */
.L_x_54:
[----:B------:R-:W-:-:S09]  /*4310*/  UISETP.NE.OR UP0, UPT, UR13, 0x3, !UP3 ;  /* 0x000000030d00788c */ /* 0x000fd2000df05670 */
[----:B------:R-:W-:Y:S05]  /*4320*/  BRA.U UP0, `(.L_x_84) ;  /* 0x0000001100c07547 */ /* 0x000fea000b800000 */
[----:B------:R-:W1:Y:S01]  /*4330*/  LDCU UR31, c[0x0][0x370] ;  /* 0x00006e00ff1f77ac */ /* 0x000e620008000800 */
[----:B------:R-:W2:Y:S01]  /*4340*/  LDC.64 R16, c[0x0][0x348] ;  /* 0x0000d200ff107b82 */ /* 0x000ea20000000a00 */
[----:B------:R-:W-:Y:S02]  /*4350*/  HFMA2 R13, -RZ, RZ, 0, 0 ;  /* 0x00000000ff0d7431 */ /* 0x000fe400000001ff */
[----:B------:R-:W-:Y:S01]  /*4360*/  IMAD.MOV.U32 R15, RZ, RZ, 0x1 ;  /* 0x00000001ff0f7424 */ /* 0x000fe200078e00ff */
[----:B------:R-:W1:Y:S01]  /*4370*/  LDCU.128 UR48, c[0x0][0xb10] ;  /* 0x00016200ff3077ac */ /* 0x000e620008000c00 */
[----:B------:R-:W-:Y:S01]  /*4380*/  IMAD.MOV.U32 R14, RZ, RZ, RZ ;  /* 0x000000ffff0e7224 */ /* 0x000fe200078e00ff */
[----:B------:R-:W-:Y:S01]  /*4390*/  MOV R7, 0x1000 ;  /* 0x0000100000077802 */ /* 0x000fe20000000f00 */
[----:B------:R-:W3:Y:S01]  /*43a0*/  LDCU UR30, c[0x0][0x374] ;  /* 0x00006e80ff1e77ac */ /* 0x000ee20008000800 */
[----:B------:R-:W4:Y:S01]  /*43b0*/  LDC.64 R2, c[0x0][0x888] ;  /* 0x00022200ff027b82 */ /* 0x000f220000000a00 */
[----:B------:R-:W3:Y:S01]  /*43c0*/  LDCU UR15, c[0x0][0xb0c] ;  /* 0x00016180ff0f77ac */ /* 0x000ee20008000800 */
[----:B------:R-:W2:Y:S06]  /*43d0*/  LDCU UR54, c[0x0][0xb20] ;  /* 0x00016400ff3677ac */ /* 0x000eac0008000800 */
[----:B------:R-:W4:Y:S01]  /*43e0*/  LDC.64 R4, c[0x0][0x890] ;  /* 0x00022400ff047b82 */ /* 0x000f220000000a00 */
[----:B------:R-:W2:Y:S01]  /*43f0*/  LDCU UR4, c[0x0][0xb30] ;  /* 0x00016600ff0477ac */ /* 0x000ea20008000800 */
[----:B------:R-:W-:Y:S01]  /*4400*/  UMOV UR21, 0x400 ;  /* 0x0000040000157882 */ /* 0x000fe20000000000 */
[----:B-1----:R-:W-:-:S02]  /*4410*/  UIMAD.WIDE.U32 UR6, UR31, UR48, URZ ;  /* 0x000000301f0672a5 */ /* 0x002fc4000f8e00ff */
[----:B---3--:R-:W-:Y:S02]  /*4420*/  UIMAD.WIDE.U32 UR8, UR30, UR51, URZ ;  /* 0x000000331e0872a5 */ /* 0x008fe4000f8e00ff */
[----:B------:R-:W-:Y:S02]  /*4430*/  ULEA UR21, UR58, UR21, 0x18 ;  /* 0x000000153a157291 */ /* 0x000fe4000f8ec0ff */
[----:B------:R-:W-:Y:S02]  /*4440*/  UPLOP3.LUT UP2, UPT, UPT, UPT, UPT, 0x40, 0x4 ;  /* 0x000000000004789c */ /* 0x000fe40003f4e870 */
[----:B------:R-:W-:Y:S02]  /*4450*/  UIADD3 UR37, UPT, UPT, UR21, 0x48, URZ ;  /* 0x0000004815257890 */ /* 0x000fe4000fffe0ff */
[----:B------:R-:W-:Y:S02]  /*4460*/  UIADD3 UR41, UPT, UPT, UR21, 0x30, URZ ;  /* 0x0000003015297890 */ /* 0x000fe4000fffe0ff */
[----:B------:R-:W-:-:S02]  /*4470*/  UIADD3 UR33, UPT, UPT, UR21, 0x38, URZ ;  /* 0x0000003815217890 */ /* 0x000fc4000fffe0ff */
[----:B------:R-:W-:Y:S01]  /*4480*/  UIADD3 UR25, UPT, UPT, UR21, 0x40, URZ ;  /* 0x0000004015197890 */ /* 0x000fe2000fffe0ff */
[----:B------:R-:W-:Y:S01]  /*4490*/  UMOV UR6, UR7 ;  /* 0x0000000700067c82 */ /* 0x000fe20008000000 */
[----:B------:R-:W-:Y:S01]  /*44a0*/  UMOV UR47, UR9 ;  /* 0x00000009002f7c82 */ /* 0x000fe20008000000 */
[----:B------:R-:W-:Y:S02]  /*44b0*/  UISETP.GE.AND UP0, UPT, UR45, 0x1, UPT ;  /* 0x000000012d00788c */ /* 0x000fe4000bf06270 */
[----:B------:R-:W-:Y:S01]  /*44c0*/  UISETP.NE.AND UP4, UPT, UR45, 0x1, UPT ;  /* 0x000000012d00788c */ /* 0x000fe2000bf85270 */
[----:B------:R-:W1:Y:S01]  /*44d0*/  LDCU.64 UR22, c[0x0][0xb28] ;  /* 0x00016500ff1677ac */ /* 0x000e620008000a00 */
[----:B------:R-:W-:Y:S02]  /*44e0*/  UISETP.NE.AND UP6, UPT, UR15, 0x1, UPT ;  /* 0x000000010f00788c */ /* 0x000fe4000bfc5270 */
[----:B------:R-:W-:Y:S02]  /*44f0*/  UISETP.NE.AND UP5, UPT, UR50, 0x1, UPT ;  /* 0x000000013200788c */ /* 0x000fe4000bfa5270 */
[----:B------:R-:W-:-:S02]  /*4500*/  UPRMT UR37, UR58, 0x654, UR37 ;  /* 0x000006543a257896 */ /* 0x000fc40008000025 */
[----:B------:R-:W-:Y:S02]  /*4510*/  USHF.R.U32.HI UR52, URZ, UR49, UR6 ;  /* 0x00000031ff347299 */ /* 0x000fe40008011606 */
[----:B------:R-:W-:Y:S02]  /*4520*/  UPRMT UR46, UR58, 0x654, UR41 ;  /* 0x000006543a2e7896 */ /* 0x000fe40008000029 */
[----:B------:R-:W-:Y:S02]  /*4530*/  UPRMT UR39, UR58, 0x654, UR33 ;  /* 0x000006543a277896 */ /* 0x000fe40008000021 */
[----:B------:R-:W-:Y:S02]  /*4540*/  UPRMT UR38, UR58, 0x654, UR25 ;  /* 0x000006543a267896 */ /* 0x000fe40008000019 */
[----:B--2---:R-:W-:Y:S02]  /*4550*/  USHF.R.U32.HI UR47, URZ, UR54, UR47 ;  /* 0x00000036ff2f7299 */ /* 0x004fe4000801162f */
[----:B------:R-:W-:-:S11]  /*4560*/  UISETP.NE.AND UP3, UPT, UR4, 0x1, UPT ;  /* 0x000000010400788c */ /* 0x000fd6000bf65270 */
.L_x_95:
[C---:B------:R-:W-:Y:S02]  /*4570*/  LEA R12, R14.reuse, UR21, 0x3 ;  /* 0x000000150e0c7c11 */ /* 0x040fe4000f8e18ff */
[----:B------:R-:W-:Y:S02]  /*4580*/  SHF.L.U32 R9, R13, 0x1f, RZ ;  /* 0x0000001f0d097819 */ /* 0x000fe400000006ff */
[----:B------:R-:W-:Y:S02]  /*4590*/  LEA R10, R14, UR21, 0x4 ;  /* 0x000000150e0a7c11 */ /* 0x000fe4000f8e20ff */
[----:B------:R-:W2:Y:S02]  /*45a0*/  SYNCS.PHASECHK.TRANS64.TRYWAIT P0, [R12+URZ+0x80], R9 ;  /* 0x000080090c0075a7 */ /* 0x000ea400080011ff */
[----:B--23--:R-:W-:Y:S05]  /*45b0*/  @!P0 BRA `(.L_x_85) ;  /* 0x0000005c00f08947 */ /* 0x00cfea0003800000 */
.L_x_170:
[----:B--2---:R-:W2:Y:S01]  /*45c0*/  LDS.128 R8, [R10+0x110] ;  /* 0x000110000a087984 */ /* 0x004ea20000000c00 */
[----:B------:R-:W-:Y:S01]  /*45d0*/  UISETP.GE.AND UP0, UPT, UR45, 0x1, UPT ;  /* 0x000000012d00788c */ /* 0x000fe2000bf06270 */
[----:B------:R-:W-:Y:S01]  /*45e0*/  @!PT LDS RZ, [RZ] ;  /* 0x00000000fffff984 */ /* 0x000fe20000000800 */
[----:B------:R-:W-:Y:S01]  /*45f0*/  @!PT LDS RZ, [RZ] ;  /* 0x00000000fffff984 */ /* 0x000fe20000000800 */
[----:B------:R-:W-:Y:S01]  /*4600*/  @!PT LDS RZ, [RZ] ;  /* 0x00000000fffff984 */ /* 0x000fe20000000800 */
[----:B------:R-:W-:Y:S01]  /*4610*/  @!PT LDS RZ, [RZ] ;  /* 0x00000000fffff984 */ /* 0x000fe20000000800 */
[----:B------:R3:W-:Y:S06]  /*4620*/  MEMBAR.ALL.CTA ;  /* 0x0000000000007992 */ /* 0x0007ec0000008000 */
[----:B---3--:R-:W3:Y:S01]  /*4630*/  FENCE.VIEW.ASYNC.S ;  /* 0x00000000000073c6 */ /* 0x008ee20000000000 */
[----:B--2---:R-:W-:Y:S11]  /*4640*/  LOP3.LUT P0, RZ, R10, 0x1, RZ, 0xc0, !PT ;  /* 0x000000010aff7812 */ /* 0x004ff6000780c0ff */
[----:B------:R-:W-:Y:S02]  /*4650*/  @!UPT UIADD3 URZ, UPT, UPT, URZ, URZ, URZ ;  /* 0x000000fffffff290 */ /* 0x000fe4000fffe0ff */
[----:B---3--:R-:W-:Y:S01]  /*4660*/  VOTEU.ANY UP1, P0 ;  /* 0x0000000000ff7886 */ /* 0x008fe20000020100 */
[----:B------:R-:W-:Y:S11]  /*4670*/  PLOP3.LUT P0, PT, PT, PT, UP1, 0x80, 0x8 ;  /* 0x000000000008781c */ /* 0x000ff60003f0f018 */
[----:B------:R-:W-:Y:S02]  /*4680*/  @!UPT UIADD3 URZ, UPT, UPT, URZ, URZ, URZ ;  /* 0x000000fffffff290 */ /* 0x000fe4000fffe0ff */
[----:B------:R-:W-:Y:S02]  /*4690*/  @P0 SHF.R.U32.HI R0, RZ, 0x10, R9 ;  /* 0x00000010ff000819 */ /* 0x000fe40000011609 */
[----:B------:R-:W-:Y:S02]  /*46a0*/  @P0 MOV R6, R8 ;  /* 0x0000000800060202 */ /* 0x000fe40000000f00 */
[----:B------:R-:W-:Y:S01]  /*46b0*/  @P0 R2UR UR4, R0 ;  /* 0x00000000000402ca */ /* 0x000fe200000e0000 */
[----:B------:R-:W-:Y:S01]  /*46c0*/  VIADD R0, R12, 0x90 ;  /* 0x000000900c007836 */ /* 0x000fe20000000000 */
[----:B------:R-:W-:Y:S02]  /*46d0*/  @P0 LOP3.LUT R8, R9, 0xffff, RZ, 0xc0, !PT ;  /* 0x0000ffff09080812 */ /* 0x000fe400078ec0ff */
[----:B------:R-:W-:Y:S02]  /*46e0*/  @P0 R2UR UR6, R6 ;  /* 0x00000000060602ca */ /* 0x000fe400000e0000 */
[----:B------:R-:W-:Y:S02]  /*46f0*/  PRMT R0, RZ, 0x654, R0 ;  /* 0x00000654ff007816 */ /* 0x000fe40000000000 */
[----:B------:R-:W-:Y:S02]  /*4700*/  @P0 R2UR UR5, R8 ;  /* 0x00000000080502ca */ /* 0x000fe400000e0000 */
[----:B------:R2:W-:Y:S03]  /*4710*/  SYNCS.ARRIVE.TRANS64.RED.A1T0 RZ, [R0+URZ], RZ ;  /* 0x000000ff00ff79a7 */ /* 0x0005e600081004ff */
[----:B------:R-:W-:Y:S04]  /*4720*/  @UP1 UMOV UR29, UR4 ;  /* 0x00000004001d1c82 */ /* 0x000fe80008000000 */
[----:B------:R-:W-:Y:S04]  /*4730*/  @UP1 UMOV UR14, UR6 ;  /* 0x00000006000e1c82 */ /* 0x000fe80008000000 */
[----:B------:R-:W-:Y:S01]  /*4740*/  @UP1 UMOV UR13, UR5 ;  /* 0x00000005000d1c82 */ /* 0x000fe20008000000 */
[----:B------:R-:W-:Y:S05]  /*4750*/  BRA.U !UP0, `(.L_x_86) ;  /* 0x0000000108a47547 */ /* 0x000fea000b800000 */
[----:B------:R-:W-:Y:S02]  /*4760*/  UIMAD.WIDE.U32 UR16, UR13, UR51, URZ ;  /* 0x000000330d1072a5 */ /* 0x000fe4000f8e00ff */
[----:B------:R-:W-:Y:S02]  /*4770*/  UIMAD.WIDE.U32 UR18, UR14, UR48, URZ ;  /* 0x000000300e1272a5 */ /* 0x000fe4000f8e00ff */
[----:B------:R-:W-:Y:S02]  /*4780*/  USEL UR4, UR30, UR47, !UP5 ;  /* 0x0000002f1e047287 */ /* 0x000fe4000e800000 */
[----:B------:R-:W-:Y:S02]  /*4790*/  USEL UR7, UR31, UR52, !UP6 ;  /* 0x000000341f077287 */ /* 0x000fe4000f000000 */
[----:B-1----:R-:W-:Y:S02]  /*47a0*/  UIMAD.WIDE.U32 UR8, UR4, UR22, URZ ;  /* 0x00000016040872a5 */ /* 0x002fe4000f8e00ff */
[----:B------:R-:W-:Y:S01]  /*47b0*/  UIMAD.WIDE.U32 UR10, UR7, UR22, URZ ;  /* 0x00000016070a72a5 */ /* 0x000fe2000f8e00ff */
[----:B------:R-:W-:Y:S02]  /*47c0*/  UMOV UR5, UR17 ;  /* 0x0000001100057c82 */ /* 0x000fe40008000000 */
[----:B------:R-:W-:Y:S03]  /*47d0*/  USHF.R.U32.HI UR6, URZ, UR54, UR5 ;  /* 0x00000036ff067299 */ /* 0x000fe60008011605 */
[----:B------:R-:W-:Y:S01]  /*47e0*/  UMOV UR5, UR19 ;  /* 0x0000001300057c82 */ /* 0x000fe20008000000 */
[----:B------:R-:W-:Y:S02]  /*47f0*/  USEL UR6, UR13, UR6, !UP5 ;  /* 0x000000060d067287 */ /* 0x000fe4000e800000 */
[----:B------:R-:W-:Y:S03]  /*4800*/  USHF.R.U32.HI UR12, URZ, UR49, UR5 ;  /* 0x00000031ff0c7299 */ /* 0x000fe60008011605 */
[----:B------:R-:W-:Y:S02]  /*4810*/  UMOV UR5, UR9 ;  /* 0x0000000900057c82 */ /* 0x000fe40008000000 */
[----:B------:R-:W-:Y:S03]  /*4820*/  @UP4 USHF.R.U32.HI UR4, URZ, UR23, UR5 ;  /* 0x00000017ff044299 */ /* 0x000fe60008011605 */
[----:B------:R-:W-:Y:S01]  /*4830*/  UMOV UR5, UR11 ;  /* 0x0000000b00057c82 */ /* 0x000fe20008000000 */
[----:B------:R-:W-:Y:S02]  /*4840*/  UIMAD UR4, UR45, UR4, URZ ;  /* 0x000000042d0472a4 */ /* 0x000fe4000f8e02ff */
[----:B------:R-:W-:Y:S02]  /*4850*/  @UP4 USHF.R.U32.HI UR7, URZ, UR23, UR5 ;  /* 0x00000017ff074299 */ /* 0x000fe40008011605 */
[----:B------:R-:W-:Y:S02]  /*4860*/  UIMAD.WIDE.U32 UR10, UR6, UR22, URZ ;  /* 0x00000016060a72a5 */ /* 0x000fe4000f8e00ff */
[----:B------:R-:W-:Y:S02]  /*4870*/  USEL UR5, UR14, UR12, !UP6 ;  /* 0x0000000c0e057287 */ /* 0x000fe4000f000000 */
[----:B------:R-:W-:Y:S02]  /*4880*/  UIMAD UR8, UR45, UR7, URZ ;  /* 0x000000072d0872a4 */ /* 0x000fe4000f8e02ff */
[----:B------:R-:W-:Y:S03]  /*4890*/  UISETP.GE.AND UP0, UPT, UR6, UR4, UPT ;  /* 0x000000040600728c */ /* 0x000fe6000bf06270 */
[----:B------:R-:W-:Y:S01]  /*48a0*/  UMOV UR4, UR11 ;  /* 0x0000000b00047c82 */ /* 0x000fe20008000000 */
[----:B------:R-:W-:Y:S02]  /*48b0*/  UISETP.GE.OR UP0, UPT, UR5, UR8, UP0 ;  /* 0x000000080500728c */ /* 0x000fe40008706670 */
[----:B------:R-:W-:Y:S02]  /*48c0*/  USHF.R.U32.HI UR4, URZ, UR23, UR4 ;  /* 0x00000017ff047299 */ /* 0x000fe40008011604 */
[----:B------:R-:W-:Y:S02]  /*48d0*/  UIMAD.WIDE.U32 UR8, UR5, UR22, URZ ;  /* 0x00000016050872a5 */ /* 0x000fe4000f8e00ff */
[----:B------:R-:W-:Y:S04]  /*48e0*/  USEL UR10, UR6, UR4, !UP4 ;  /* 0x00000004060a7287 */ /* 0x000fe8000e000000 */
[----:B------:R-:W-:Y:S01]  /*48f0*/  UIADD3 UR11, UPT, UPT, -UR10, URZ, URZ ;  /* 0x000000ff0a0b7290 */ /* 0x000fe2000fffe1ff */
[----:B------:R-:W-:Y:S02]  /*4900*/  @!UP0 UMOV UR4, UR9 ;  /* 0x0000000900048c82 */ /* 0x000fe40008000000 */
[----:B------:R-:W-:Y:S02]  /*4910*/  @!UP0 USHF.R.U32.HI UR4, URZ, UR23, UR4 ;  /* 0x00000017ff048299 */ /* 0x000fe40008011604 */
[----:B------:R-:W-:Y:S02]  /*4920*/  UIMAD UR8, UR45, UR11, UR6 ;  /* 0x0000000b2d0872a4 */ /* 0x000fe4000f8e0206 */
[----:B------:R-:W-:Y:S04]  /*4930*/  @!UP0 USEL UR4, UR5, UR4, !UP4 ;  /* 0x0000000405048287 */ /* 0x000fe8000e000000 */
[----:B------:R-:W-:Y:S02]  /*4940*/  @!UP0 UIMAD UR7, UR7, UR8, UR4 ;  /* 0x00000008070782a4 */ /* 0x000fe4000f8e0204 */
[----:B------:R-:W-:Y:S02]  /*4950*/  @!UP0 UIADD3 UR9, UPT, UPT, UR10, -UR4, URZ ;  /* 0x800000040a098290 */ /* 0x000fe4000fffe0ff */
[----:B------:R-:W-:Y:S02]  /*4960*/  UIADD3 UR8, UPT, UPT, -UR6, URZ, URZ ;  /* 0x000000ff06087290 */ /* 0x000fe4000fffe1ff */
[----:B------:R-:W-:Y:S02]  /*4970*/  UIADD3 UR4, UPT, UPT, -UR5, URZ, URZ ;  /* 0x000000ff05047290 */ /* 0x000fe4000fffe1ff */
[----:B------:R-:W-:Y:S03]  /*4980*/  @!UP0 UIMAD UR6, UR9, UR45, UR5 ;  /* 0x0000002d090682a4 */ /* 0x000fe6000f8e0205 */
[----:B------:R-:W-:Y:S01]  /*4990*/  @!UP0 UMOV UR5, UR7 ;  /* 0x0000000700058c82 */ /* 0x000fe20008000000 */
[----:B------:R-:W-:Y:S02]  /*49a0*/  UIMAD UR7, UR15, UR4, UR14 ;  /* 0x000000040f0772a4 */ /* 0x000fe4000f8e020e */
[----:B------:R-:W-:Y:S02]  /*49b0*/  UIMAD UR4, UR50, UR8, UR13 ;  /* 0x00000008320472a4 */ /* 0x000fe4000f8e020d */
[----:B------:R-:W-:Y:S02]  /*49c0*/  UIMAD UR14, UR5, UR15, UR7 ;  /* 0x0000000f050e72a4 */ /* 0x000fe4000f8e0207 */
[----:B------:R-:W-:Y:S11]  /*49d0*/  UIMAD UR13, UR6, UR50, UR4 ;  /* 0x00000032060d72a4 */ /* 0x000ff6000f8e0204 */
[----:B------:R-:W-:Y:S01]  /*49e0*/  @!UPT UIADD3 URZ, UPT, UPT, URZ, URZ, URZ ;  /* 0x000000fffffff290 */ /* 0x000fe2000fffe0ff */
.L_x_86:
[----:B------:R-:W3:Y:S01]  /*49f0*/  @!UP3 LDCU.128 UR8, c[0x0][0xb10] ;  /* 0x00016200ff08b7ac */ /* 0x000ee20008000c00 */
[C---:B----4-:R-:W-:Y:S02]  /*4a00*/  ISETP.NE.U32.AND P1, PT, R4.reuse, RZ, PT ;  /* 0x000000ff0400720c */ /* 0x050fe40003f25070 */
[----:B------:R-:W-:Y:S02]  /*4a10*/  ISETP.NE.U32.AND P0, PT, R4, RZ, PT ;  /* 0x000000ff0400720c */ /* 0x000fe40003f05070 */
[C---:B------:R-:W-:Y:S02]  /*4a20*/  ISETP.NE.AND.EX P1, PT, R5.reuse, RZ, PT, P1 ;  /* 0x000000ff0500720c */ /* 0x040fe40003f25310 */
[----:B------:R-:W-:Y:S01]  /*4a30*/  ISETP.NE.AND.EX P0, PT, R5, RZ, PT, P0 ;  /* 0x000000ff0500720c */ /* 0x000fe20003f05300 */
[----:B------:R-:W4:Y:S01]  /*4a40*/  @!UP3 LDCU UR5, c[0x0][0xb0c] ;  /* 0x00016180ff05b7ac */ /* 0x000f220008000800 */
[----:B------:R-:W-:Y:S01]  /*4a50*/  SHF.L.U32 R9, R15, 0x1f, RZ ;  /* 0x0000001f0f097819 */ /* 0x000fe200000006ff */
[----:B------:R-:W-:Y:S02]  /*4a60*/  USHF.L.U32 UR42, UR32, 0x8, URZ ;  /* 0x00000008202a7899 */ /* 0x000fe400080006ff */
[----:B------:R-:W-:Y:S02]  /*4a70*/  USHF.L.U32 UR43, UR20, 0x6, URZ ;  /* 0x00000006142b7899 */ /* 0x000fe400080006ff */
[----:B---3--:R-:W-:Y:S07]  /*4a80*/  UIMAD.WIDE.U32 UR6, UR14, UR8, URZ ;  /* 0x000000080e0672a5 */ /* 0x008fee000f8e00ff */
[----:B------:R-:W-:Y:S01]  /*4a90*/  @!UP3 UMOV UR4, UR7 ;  /* 0x000000070004bc82 */ /* 0x000fe20008000000 */
[----:B----4-:R-:W-:Y:S02]  /*4aa0*/  @!UP3 UISETP.NE.AND UP0, UPT, UR5, 0x1, UPT ;  /* 0x000000010500b88c */ /* 0x010fe4000bf05270 */
[----:B------:R-:W-:Y:S02]  /*4ab0*/  @!UP3 USHF.R.U32.HI UR4, URZ, UR9, UR4 ;  /* 0x00000009ff04b299 */ /* 0x000fe40008011604 */
[----:B------:R-:W-:Y:S02]  /*4ac0*/  UIMAD.WIDE.U32 UR6, UR13, UR11, URZ ;  /* 0x0000000b0d0672a5 */ /* 0x000fe4000f8e00ff */
[----:B------:R-:W-:Y:S02]  /*4ad0*/  @!UP3 USEL UR8, UR14, UR4, !UP0 ;  /* 0x000000040e08b287 */ /* 0x000fe4000c000000 */
[----:B------:R-:W-:Y:S03]  /*4ae0*/  @!UP3 UISETP.NE.AND UP0, UPT, UR10, 0x1, UPT ;  /* 0x000000010a00b88c */ /* 0x000fe6000bf05270 */
[----:B------:R-:W-:Y:S02]  /*4af0*/  @!UP3 UMOV UR6, UR7 ;  /* 0x000000070006bc82 */ /* 0x000fe40008000000 */
[----:B------:R-:W3:Y:S02]  /*4b00*/  @!UP3 LDCU UR4, c[0x0][0xb20] ;  /* 0x00016400ff04b7ac */ /* 0x000ee40008000800 */
[----:B---3--:R-:W-:Y:S04]  /*4b10*/  @!UP3 USHF.R.U32.HI UR6, URZ, UR4, UR6 ;  /* 0x00000004ff06b299 */ /* 0x008fe80008011606 */
[----:B------:R-:W-:Y:S04]  /*4b20*/  @!UP3 USEL UR6, UR13, UR6, !UP0 ;  /* 0x000000060d06b287 */ /* 0x000fe8000c000000 */
[----:B------:R-:W-:Y:S02]  /*4b30*/  @!UP3 UIADD3 UR4, UPT, UPT, -UR8, UR6, URZ ;  /* 0x000000060804b290 */ /* 0x000fe4000fffe1ff */
[----:B------:R-:W-:Y:S02]  /*4b40*/  @!UP3 UIADD3 UR6, UPT, UPT, UR8, -UR6, URZ ;  /* 0x800000060806b290 */ /* 0x000fe4000fffe0ff */
[----:B------:R-:W-:Y:S02]  /*4b50*/  @!UP3 UIMAD UR14, UR4, UR5, UR14 ;  /* 0x00000005040eb2a4 */ /* 0x000fe4000f8e020e */
[----:B------:R-:W-:Y:S01]  /*4b60*/  @!UP3 UIMAD UR13, UR6, UR10, UR13 ;  /* 0x0000000a060db2a4 */ /* 0x000fe2000f8e020d */
[----:B------:R-:W-:Y:S11]  /*4b70*/  BRA.U UP2, `(.L_x_87) ;  /* 0x0000000102107547 */ /* 0x000ff6000b800000 */
[----:B--2---:R-:W-:Y:S04]  /*4b80*/  MOV R0, UR53 ;  /* 0x0000003500007c02 */ /* 0x004fe80008000f00 */
[----:B------:R-:W-:Y:S04]  /*4b90*/  SHF.L.U32 R11, R0, 0x1f, RZ ;  /* 0x0000001f000b7819 */ /* 0x000fe800000006ff */
[----:B------:R-:W2:Y:S02]  /*4ba0*/  SYNCS.PHASECHK.TRANS64.TRYWAIT P2, [UR21+0x78], R11 ;  /* 0x0000780bff0075a7 */ /* 0x000ea40008041115 */
[----:B--2---:R-:W-:Y:S05]  /*4bb0*/  @!P2 BRA `(.L_x_88) ;  /* 0x000000580084a947 */ /* 0x004fea0003800000 */
.L_x_87:
[----:B------:R-:W-:Y:S05]  /*4bc0*/  @!P1 BRA `(.L_x_89) ;  /* 0x0000000000309947 */ /* 0x000fea0003800000 */
[----:B------:R-:W-:Y:S01]  /*4bd0*/  ISETP.NE.U32.AND P1, PT, R2, RZ, PT ;  /* 0x000000ff0200720c */ /* 0x000fe20003f25070 */
[----:B------:R-:W3:Y:S01]  /*4be0*/  LDCU.64 UR4, c[0x0][0x358] ;  /* 0x00006b00ff0477ac */ /* 0x000ee20008000a00 */
[----:B------:R-:W-:Y:S02]  /*4bf0*/  IMAD.MOV.U32 R86, RZ, RZ, 0x1 ;  /* 0x00000001ff567424 */ /* 0x000fe400078e00ff */
[----:B------:R-:W-:Y:S11]  /*4c00*/  ISETP.NE.AND.EX P1, PT, R3, RZ, PT, P1 ;  /* 0x000000ff0300720c */ /* 0x000ff60003f25310 */
[----:B------:R-:W-:Y:S02]  /*4c10*/  @!UPT UIADD3 URZ, UPT, UPT, URZ, URZ, URZ ;  /* 0x000000fffffff290 */ /* 0x000fe4000fffe0ff */
[----:B--2---:R-:W2:Y:S01]  /*4c20*/  @P1 LDC.64 R10, c[0x0][0x888] ;  /* 0x00022200ff0a1b82 */ /* 0x004ea20000000a00 */
[----:B------:R-:W-:Y:S04]  /*4c30*/  @P1 IMAD R0, R4, UR36, RZ ;  /* 0x0000002404001c24 */ /* 0x000fe8000f8e02ff */
[----:B--2---:R-:W-:Y:S04]  /*4c40*/  @P1 IMAD.WIDE R10, R0, 0x4, R10 ;  /* 0x00000004000a1825 */ /* 0x004fe800078e020a */
[----:B------:R-:W-:Y:S01]  /*4c50*/  HFMA2 R0, -RZ, RZ, 0, 5.9604644775390625e-08 ;  /* 0x00000001ff007431 */ /* 0x000fe200000001ff */
[----:B---3-5:R3:W5:Y:S04]  /*4c60*/  @P1 LDG.E R41, desc[UR4][R10.64] ;  /* 0x000000040a291981 */ /* 0x028768000c1e1900 */
[----:B------:R-:W-:Y:S01]  /*4c70*/  @!P1 PRMT R86, R0, 0x7610, R86 ;  /* 0x0000761000569816 */ /* 0x000fe20000000056 */
[----:B---3--:R-:W4:Y:S06]  /*4c80*/  @!P1 LDC R41, c[0x0][0x880] ;  /* 0x00022000ff299b82 */ /* 0x008f2c0000000800 */
.L_x_89:
[----:B----45:R-:W-:Y:S01]  /*4c90*/  @!P0 FSETP.EQ.AND P1, PT, R41, RZ, PT ;  /* 0x000000ff2900820b */ /* 0x030fe20003f22000 */
[----:B------:R-:W-:Y:S01]  /*4ca0*/  @!UPT UIADD3 URZ, UPT, UPT, URZ, URZ, URZ ;  /* 0x000000fffffff290 */ /* 0x000fe2000fffe0ff */
[----:B------:R-:W-:Y:S11]  /*4cb0*/  @!P0 BRA `(.L_x_90) ;  /* 0x0000000000188947 */ /* 0x000ff60003800000 */
[----:B------:R-:W-:Y:S02]  /*4cc0*/  LOP3.LUT P0, RZ, R86, 0xff, RZ, 0xc0, !PT ;  /* 0x000000ff56ff7812 */ /* 0x000fe4000780c0ff */
[----:B------:R-:W-:Y:S04]  /*4cd0*/  ISETP.NE.U32.AND P1, PT, R2, RZ, PT ;  /* 0x000000ff0200720c */ /* 0x000fe80003f25070 */
[----:B------:R-:W-:Y:S04]  /*4ce0*/  ISETP.NE.AND.EX P1, PT, R3, RZ, PT, P1 ;  /* 0x000000ff0300720c */ /* 0x000fe80003f25310 */
[----:B------:R-:W-:Y:S03]  /*4cf0*/  PLOP3.LUT P1, PT, P1, PT, PT, 0x8, 0x80 ;  /* 0x000000000080781c */ /* 0x000fe60000f2e170 */
[----:B------:R-:W-:Y:S11]  /*4d00*/  @P0 FSETP.EQ.AND P1, PT, R41, RZ, PT ;  /* 0x000000ff2900020b */ /* 0x000ff60003f22000 */
[----:B------:R-:W-:Y:S02]  /*4d10*/  @!UPT UIADD3 URZ, UPT, UPT, URZ, URZ, URZ ;  /* 0x000000fffffff290 */ /* 0x000fe4000fffe0ff */
.L_x_90:
[----:B------:R-:W3:Y:S01]  /*4d20*/  SYNCS.PHASECHK.TRANS64.TRYWAIT P2, [UR21+0x50], R9 ;  /* 0x00005009ff0075a7 */ /* 0x000ee20008041115 */
[----:B------:R-:W-:Y:S04]  /*4d30*/  ELECT P0, URZ, PT ;  /* 0x0000000000ff782f */ /* 0x000fe80003800000 */
[----:B------:R-:W-:Y:S11]  /*4d40*/  PLOP3.LUT P1, PT, P1, P0, PT, 0xf2, 0x2f ;  /* 0x00000000002f781c */ /* 0x000ff60000f21e72 */
[----:B------:R-:W-:Y:S02]  /*4d50*/  @!UPT UIADD3 URZ, UPT, UPT, URZ, URZ, URZ ;  /* 0x000000fffffff290 */ /* 0x000fe4000fffe0ff */
[----:B------:R-:W-:Y:S05]  /*4d60*/  @!P1 IADD3 R8, P0, PT, R16, 0x580, RZ ;  /* 0x0000058010089810 */ /* 0x000fea0007f1e0ff */
[----:B------:R-:W-:Y:S01]  /*4d70*/  @!P1 IMAD.X R6, RZ, RZ, R17, P0 ;  /* 0x000000ffff069224 */ /* 0x000fe200000e0611 */
[----:B---3--:R-:W-:Y:S07]  /*4d80*/  @!P2 BRA `(.L_x_91) ;  /* 0x000000580028a947 */ /* 0x008fee0003800000 */
.L_x_173:
[----:B------:R-:W-:Y:S01]  /*4d90*/  @!P1 R2UR UR5, R8 ;  /* 0x00000000080592ca */ /* 0x000fe200000e0000 */
[----:B------:R-:W-:Y:S01]  /*4da0*/  VOTEU.ALL UP0, P1 ;  /* 0x0000000000ff7886 */ /* 0x000fe20000800000 */
[----:B------:R-:W-:Y:S01]  /*4db0*/  @!P1 R2UR UR4, R6 ;  /* 0x00000000060492ca */ /* 0x000fe200000e0000 */
[----:B------:R-:W-:Y:S01]  /*4dc0*/  UMOV UR6, 0x0 ;  /* 0x0000000000067882 */ /* 0x000fe20000000000 */
[----:B------:R-:W-:Y:S01]  /*4dd0*/  UMOV UR7, 0x10000000 ;  /* 0x1000000000077882 */ /* 0x000fe20000000000 */
[----:B------:R-:W-:Y:S01]  /*4de0*/  UMOV UR44, UR36 ;  /* 0x00000024002c7c82 */ /* 0x000fe20008000000 */
[----:B------:R-:W-:Y:S01]  /*4df0*/  @!UP0 UIADD3 UR40, UPT, UPT, UR21, 0x200, URZ ;  /* 0x0000020015288890 */ /* 0x000fe2000fffe0ff */
[----:B--2---:R-:W-:Y:S01]  /*4e00*/  @!P1 IMAD.MOV.U32 R0, RZ, RZ, 0x1000 ;  /* 0x00001000ff009424 */ /* 0x004fe200078e00ff */
[----:B------:R-:W-:Y:S01]  /*4e10*/  @!UP0 UIADD3 UR10, UPT, UPT, UR42, 0x80, URZ ;  /* 0x000000802a0a8890 */ /* 0x000fe2000fffe0ff */
[----:B------:R-:W-:Y:S01]  /*4e20*/  @!P1 IADD3 R8, P0, PT, R16, 0x580, RZ ;  /* 0x0000058010089810 */ /* 0x000fe20007f1e0ff */
[----:B------:R-:W-:Y:S01]  /*4e30*/  @!UP0 UIADD3 UR8, UPT, UPT, UR21, 0xa00, URZ ;  /* 0x00000a0015088890 */ /* 0x000fe2000fffe0ff */
[----:B------:R-:W-:Y:S02]  /*4e40*/  VOTEU.ALL UP0, P1 ;  /* 0x0000000000ff7886 */ /* 0x000fe40000800000 */
[----:B------:R-:W-:Y:S01]  /*4e50*/  IMAD.U32 R10, RZ, RZ, UR5 ;  /* 0x00000005ff0a7e24 */ /* 0x000fe2000f8e00ff */
[----:B------:R-:W-:Y:S01]  /*4e60*/  UMOV UR9, UR41 ;  /* 0x0000002900097c82 */ /* 0x000fe20008000000 */
[----:B------:R-:W-:Y:S01]  /*4e70*/  IMAD.U32 R11, RZ, RZ, UR4 ;  /* 0x00000004ff0b7e24 */ /* 0x000fe2000f8e00ff */
[----:B------:R-:W-:Y:S01]  /*4e80*/  UMOV UR11, UR43 ;  /* 0x0000002b000b7c82 */ /* 0x000fe20008000000 */
[----:B------:R-:W-:Y:S01]  /*4e90*/  UMOV UR12, UR36 ;  /* 0x00000024000c7c82 */ /* 0x000fe20008000000 */
[----:B------:R-:W-:Y:S01]  /*4ea0*/  @!P1 R2UR UR4, R10 ;  /* 0x000000000a0492ca */ /* 0x000fe200000e0000 */
[----:B------:R-:W-:Y:S01]  /*4eb0*/  @!P1 IMAD.X R6, RZ, RZ, R17, P0 ;  /* 0x000000ffff069224 */ /* 0x000fe200000e0611 */
[----:B------:R-:W-:Y:S11]  /*4ec0*/  @!P1 R2UR UR5, R11 ;  /* 0x000000000b0592ca */ /* 0x000ff600000e0000 */
[----:B------:R-:W-:Y:S02]  /*4ed0*/  @!UPT UIADD3 URZ, UPT, UPT, URZ, URZ, URZ ;  /* 0x000000fffffff290 */ /* 0x000fe4000fffe0ff */
[----:B------:R2:W-:Y:S01]  /*4ee0*/  @!UP0 UTMALDG.3D [UR40], [UR4], desc[UR6] ;  /* 0x00000628040085b4 */ /* 0x0005e20008011000 */
[----:B------:R-:W-:Y:S05]  /*4ef0*/  VOTEU.ALL UP0, P1 ;  /* 0x0000000000ff7886 */ /* 0x000fea0000800000 */
[----:B------:R2:W-:Y:S01]  /*4f00*/  @!UP0 UTMALDG.3D [UR8], [UR4], desc[UR6] ;  /* 0x00000608040085b4 */ /* 0x0005e20008011000 */
[----:B------:R2:W-:Y:S01]  /*4f10*/  @!P1 SYNCS.ARRIVE.TRANS64.RED.A0TR RZ, [UR21+0x30], R0 ;  /* 0x00003000ffff99a7 */ /* 0x0005e20008300415 */
[----:B------:R-:W-:Y:S01]  /*4f20*/  SYNCS.ARRIVE.TRANS64.RED.A1T0 RZ, [UR46], RZ ;  /* 0x000000ffffff79a7 */ /* 0x000fe2000810042e */
[----:B------:R-:W3:Y:S02]  /*4f30*/  SYNCS.PHASECHK.TRANS64.TRYWAIT P2, [UR21+0x58], R9 ;  /* 0x00005809ff0075a7 */ /* 0x000ee40008041115 */
[----:B--23--:R-:W-:Y:S05]  /*4f40*/  @!P2 BRA `(.L_x_92) ;  /* 0x0000005400d0a947 */ /* 0x00cfea0003800000 */
.L_x_175:
        /* <DEDUP_REMOVED lines=10> */
[----:B------:R-:W-:Y:S02]  /*4ff0*/  @!UP0 UIADD3 UR10, UPT, UPT, UR42, 0xa0, URZ ;  /* 0x000000a02a0a8890 */ /* 0x000fe4000fffe0ff */
[----:B------:R-:W-:Y:S01]  /*5000*/  @!UP0 UIADD3 UR8, UPT, UPT, UR21, 0x1a00, URZ ;  /* 0x00001a0015088890 */ /* 0x000fe2000fffe0ff */
[----:B------:R-:W-:Y:S01]  /*5010*/  IMAD.U32 R10, RZ, RZ, UR5 ;  /* 0x00000005ff0a7e24 */ /* 0x000fe2000f8e00ff */
[----:B------:R-:W-:Y:S01]  /*5020*/  VOTEU.ALL UP0, P1 ;  /* 0x0000000000ff7886 */ /* 0x000fe20000800000 */
[----:B------:R-:W-:Y:S01]  /*5030*/  IMAD.U32 R11, RZ, RZ, UR4 ;  /* 0x00000004ff0b7e24 */ /* 0x000fe2000f8e00ff */
[----:B------:R-:W-:Y:S01]  /*5040*/  UMOV UR9, UR33 ;  /* 0x0000002100097c82 */ /* 0x000fe20008000000 */
[----:B------:R-:W-:Y:S01]  /*5050*/  UMOV UR11, UR43 ;  /* 0x0000002b000b7c82 */ /* 0x000fe20008000000 */
[----:B------:R-:W-:Y:S01]  /*5060*/  @!P1 R2UR UR4, R10 ;  /* 0x000000000a0492ca */ /* 0x000fe200000e0000 */
[----:B------:R-:W-:Y:S01]  /*5070*/  UMOV UR12, UR36 ;  /* 0x00000024000c7c82 */ /* 0x000fe20008000000 */
[----:B------:R-:W-:Y:S01]  /*5080*/  @!P1 R2UR UR5, R11 ;  /* 0x000000000b0592ca */ /* 0x000fe200000e0000 */
[----:B------:R-:W-:Y:S11]  /*5090*/  @!P1 IMAD.X R6, RZ, RZ, R17, P0 ;  /* 0x000000ffff069224 */ /* 0x000ff600000e0611 */
[----:B------:R-:W-:Y:S01]  /*50a0*/  @!UPT UIADD3 URZ, UPT, UPT, URZ, URZ, URZ ;  /* 0x000000fffffff290 */ /* 0x000fe2000fffe0ff */
[----:B------:R2:W-:Y:S01]  /*50b0*/  @!UP0 UTMALDG.3D [UR32], [UR4], desc[UR6] ;  /* 0x00000620040085b4 */ /* 0x0005e20008011000 */
[----:B------:R-:W-:Y:S05]  /*50c0*/  VOTEU.ALL UP0, P1 ;  /* 0x0000000000ff7886 */ /* 0x000fea0000800000 */
[----:B------:R2:W-:Y:S01]  /*50d0*/  @!UP0 UTMALDG.3D [UR8], [UR4], desc[UR6] ;  /* 0x00000608040085b4 */ /* 0x0005e20008011000 */
[----:B------:R2:W-:Y:S01]  /*50e0*/  @!P1 SYNCS.ARRIVE.TRANS64.RED.A0TR RZ, [UR21+0x38], R0 ;  /* 0x00003800ffff99a7 */ /* 0x0005e20008300415 */
[----:B------:R-:W-:Y:S01]  /*50f0*/  SYNCS.ARRIVE.TRANS64.RED.A1T0 RZ, [UR39], RZ ;  /* 0x000000ffffff79a7 */ /* 0x000fe20008100427 */
[----:B------:R-:W3:Y:S02]  /*5100*/  SYNCS.PHASECHK.TRANS64.TRYWAIT P2, [UR21+0x60], R9 ;  /* 0x00006009ff0075a7 */ /* 0x000ee40008041115 */
[----:B--23--:R-:W-:Y:S05]  /*5110*/  @!P2 BRA `(.L_x_93) ;  /* 0x000000540074a947 */ /* 0x00cfea0003800000 */
.L_x_177:
        /* <DEDUP_REMOVED lines=9> */
[----:B------:R-:W-:Y:S01]  /*51b0*/  VIADD R14, R14, 0x1 ;  /* 0x000000010e0e7836 */ /* 0x000fe20000000000 */
        /* <DEDUP_REMOVED lines=10> */
[----:B------:R-:W-:Y:S11]  /*5260*/  UMOV UR12, UR36 ;  /* 0x00000024000c7c82 */ /* 0x000ff60008000000 */
        /* <DEDUP_REMOVED lines=8> */
.L_x_179:
[----:B------:R-:W-:Y:S01]  /*52f0*/  UIADD3 UR32, UPT, UPT, UR13, UR59, URZ ;  /* 0x0000003b0d207290 */ /* 0x000fe2000fffe0ff */
[----:B------:R-:W-:Y:S01]  /*5300*/  @!P1 IADD3 R6, P0, PT, R16, 0x580, RZ ;  /* 0x0000058010069810 */ /* 0x000fe20007f1e0ff */
[----:B------:R-:W-:Y:S01]  /*5310*/  UPLOP3.LUT UP2, UPT, UPT, UPT, UPT, 0x80, 0x8 ;  /* 0x000000000008789c */ /* 0x000fe20003f4f070 */
[----:B------:R-:W-:Y:S01]  /*5320*/  R2UR UR24, R88 ;  /* 0x00000000581872ca */ /* 0x000fe200000e0000 */
[----:B------:R-:W-:Y:S01]  /*5330*/  VOTEU.ALL UP0, P1 ;  /* 0x0000000000ff7886 */ /* 0x000fe20000800000 */
[----:B------:R-:W-:Y:S01]  /*5340*/  @!P1 R2UR UR5, R6 ;  /* 0x00000000060592ca */ /* 0x000fe200000e0000 */
[----:B--2---:R-:W-:Y:S01]  /*5350*/  @!P1 IMAD.X R0, RZ, RZ, R17, P0 ;  /* 0x000000ffff009224 */ /* 0x004fe200000e0611 */
[----:B------:R-:W-:Y:S01]  /*5360*/  UMOV UR6, 0x0 ;  /* 0x0000000000067882 */ /* 0x000fe20000000000 */
[----:B------:R-:W-:Y:S01]  /*5370*/  UMOV UR7, 0x10000000 ;  /* 0x1000000000077882 */ /* 0x000fe20000000000 */
[----:B------:R-:W-:Y:S01]  /*5380*/  @!UP0 UIADD3 UR18, UPT, UPT, UR42, 0x60, URZ ;  /* 0x000000602a128890 */ /* 0x000fe2000fffe0ff */
[----:B------:R-:W-:Y:S01]  /*5390*/  ISETP.NE.AND P0, PT, R14, 0x2, PT ;  /* 0x000000020e00780c */ /* 0x000fe20003f05270 */
[----:B------:R-:W-:Y:S01]  /*53a0*/  @!UP0 UIADD3 UR16, UPT, UPT, UR21, 0x3200, URZ ;  /* 0x0000320015108890 */ /* 0x000fe2000fffe0ff */
[----:B------:R-:W-:Y:S01]  /*53b0*/  @!P1 R2UR UR4, R0 ;  /* 0x00000000000492ca */ /* 0x000fe200000e0000 */
[----:B------:R-:W-:Y:S01]  /*53c0*/  @!UP0 UIADD3 UR17, UPT, UPT, UR21, 0x48, URZ ;  /* 0x0000004815118890 */ /* 0x000fe2000fffe0ff */
[----:B------:R-:W-:Y:S01]  /*53d0*/  SEL R0, RZ, 0x1, P0 ;  /* 0x00000001ff007807 */ /* 0x000fe20000000000 */
[----:B------:R-:W-:Y:S01]  /*53e0*/  @!UP0 UIADD3 UR10, UPT, UPT, UR42, 0xe0, URZ ;  /* 0x000000e02a0a8890 */ /* 0x000fe2000fffe0ff */
[----:B------:R-:W-:Y:S01]  /*53f0*/  LOP3.LUT R15, R15, 0x1, RZ, 0x3c, !PT ;  /* 0x000000010f0f7812 */ /* 0x000fe200078e3cff */
[----:B------:R-:W-:Y:S01]  /*5400*/  @!UP0 UIADD3 UR8, UPT, UPT, UR21, 0x3a00, URZ ;  /* 0x00003a0015088890 */ /* 0x000fe2000fffe0ff */
[----:B------:R-:W-:Y:S01]  /*5410*/  IMAD.U32 R8, RZ, RZ, UR5 ;  /* 0x00000005ff087e24 */ /* 0x000fe2000f8e00ff */
[----:B------:R-:W-:Y:S01]  /*5420*/  VOTEU.ALL UP0, P1 ;  /* 0x0000000000ff7886 */ /* 0x000fe20000800000 */
[----:B------:R-:W-:Y:S01]  /*5430*/  UMOV UR19, UR43 ;  /* 0x0000002b00137c82 */ /* 0x000fe20008000000 */
[----:B------:R-:W-:Y:S01]  /*5440*/  UMOV UR20, UR36 ;  /* 0x0000002400147c82 */ /* 0x000fe20008000000 */
[----:B------:R-:W-:Y:S01]  /*5450*/  UMOV UR11, UR43 ;  /* 0x0000002b000b7c82 */ /* 0x000fe20008000000 */
[----:B------:R-:W-:Y:S01]  /*5460*/  UMOV UR12, UR36 ;  /* 0x00000024000c7c82 */ /* 0x000fe20008000000 */
[----:B------:R-:W-:Y:S01]  /*5470*/  UMOV UR9, UR17 ;  /* 0x0000001100097c82 */ /* 0x000fe20008000000 */
[----:B------:R-:W-:Y:S01]  /*5480*/  IMAD.U32 R9, RZ, RZ, UR4 ;  /* 0x00000004ff097e24 */ /* 0x000fe2000f8e00ff */
[----:B------:R-:W-:Y:S01]  /*5490*/  @!P1 R2UR UR4, R8 ;  /* 0x00000000080492ca */ /* 0x000fe200000e0000 */
[----:B------:R-:W-:Y:S01]  /*54a0*/  UMOV UR36, UR29 ;  /* 0x0000001d00247c82 */ /* 0x000fe20008000000 */
[----:B------:R-:W-:Y:S02]  /*54b0*/  LOP3.LUT R13, R13, R0, RZ, 0x3c, !PT ;  /* 0x000000000d0d7212 */ /* 0x000fe400078e3cff */
[----:B------:R-:W-:Y:S02]  /*54c0*/  @!P1 R2UR UR5, R9 ;  /* 0x00000000090592ca */ /* 0x000fe400000e0000 */
[----:B------:R-:W-:Y:S11]  /*54d0*/  SEL R14, R14, RZ, P0 ;  /* 0x000000ff0e0e7207 */ /* 0x000ff60000000000 */
[----:B------:R2:W-:Y:S01]  /*54e0*/  @!UP0 UTMALDG.3D [UR16], [UR4], desc[UR6] ;  /* 0x00000610040085b4 */ /* 0x0005e20008011000 */
[----:B------:R-:W-:Y:S05]  /*54f0*/  VOTEU.ALL UP0, P1 ;  /* 0x0000000000ff7886 */ /* 0x000fea0000800000 */
[----:B------:R3:W-:Y:S01]  /*5500*/  @!UP0 UTMALDG.3D [UR8], [UR4], desc[UR6] ;  /* 0x00000608040085b4 */ /* 0x0007e20008011000 */
[----:B------:R3:W-:Y:S01]  /*5510*/  @!P1 SYNCS.ARRIVE.TRANS64.RED.A0TR RZ, [UR21+0x48], R7 ;  /* 0x00004807ffff99a7 */ /* 0x0007e20008300415 */
[----:B------:R-:W-:Y:S01]  /*5520*/  SYNCS.ARRIVE.TRANS64.RED.A1T0 RZ, [UR37], RZ ;  /* 0x000000ffffff79a7 */ /* 0x000fe20008100425 */
[----:B--2---:R-:W-:Y:S01]  /*5530*/  UIADD3 UR20, UPT, UPT, UR14, UR24, URZ ;  /* 0x000000180e147290 */ /* 0x004fe2000fffe0ff */
[----:B------:R-:W-:Y:S11]  /*5540*/  BRA.U UP1, `(.L_x_95) ;  /* 0xfffffff101087547 */ /* 0x000ff6000b83ffff */
[----:B------:R-:W-:-:S04]  /*5550*/  SHF.L.U32 R3, R15, 0x1f, RZ ;  /* 0x0000001f0f037819 */ /* 0x000fc800000006ff */
[----:B------:R-:W2:Y:S02]  /*5560*/  SYNCS.PHASECHK.TRANS64.TRYWAIT P0, [UR21+0x50], R3 ;  /* 0x00005003ff0075a7 */ /* 0x000ea40008001115 */
[----:B--2---:R-:W-:Y:S05]  /*5570*/  @!P0 BRA `(.L_x_96) ;  /* 0x00000050008c8947 */ /* 0x004fea0003800000 */
.L_x_181:
[----:B------:R-:W4:Y:S02]  /*5580*/  SYNCS.PHASECHK.TRANS64.TRYWAIT P0, [UR21+0x58], R3 ;  /* 0x00005803ff0075a7 */ /* 0x000f240008001115 */
[----:B----4-:R-:W-:Y:S05]  /*5590*/  @!P0 BRA `(.L_x_97) ;  /* 0x00000050009c8947 */ /* 0x010fea0003800000 */
.L_x_183:
[----:B------:R-:W4:Y:S02]  /*55a0*/  SYNCS.PHASECHK.TRANS64.TRYWAIT P0, [UR21+0x60], R3 ;  /* 0x00006003ff0075a7 */ /* 0x000f240008001115 */
[----:B----4-:R-:W-:Y:S05]  /*55b0*/  @!P0 BRA `(.L_x_98) ;  /* 0x0000005000ac8947 */ /* 0x010fea0003800000 */
.L_x_185:
[----:B--2---:R-:W-:-:S07]  /*55c0*/  MOV R0, UR21 ;  /* 0x0000001500007c02 */ /* 0x004fce0008000f00 */
.L_x_99:
[----:B--2---:R-:W-:-:S04]  /*55d0*/  SHF.L.U32 R3, R15, 0x1f, RZ ;  /* 0x0000001f0f037819 */ /* 0x004fc800000006ff */
[----:B------:R2:W4:Y:S03]  /*55e0*/  SYNCS.PHASECHK.TRANS64.TRYWAIT P0, [R0+URZ+0x68], R3 ;  /* 0x00006803000075a7 */ /* 0x00052600080011ff */
[----:B----4-:R-:W-:Y:S05]  /*55f0*/  @!P0 NANOSLEEP.SYNCS 0x989680 ;  /* 0x009896800000895d */ /* 0x010fea0003900000 */
[----:B------:R-:W4:Y:S02]  /*5600*/  @!P0 SYNCS.PHASECHK.TRANS64 P0, [R0+URZ+0x68], R3 ;  /* 0x00006803000085a7 */ /* 0x000f2400080010ff */
[----:B-1-34-:R-:W-:Y:S05]  /*5610*/  @P0 EXIT ;  /* 0x000000000000094d */ /* 0x01afea0003800000 */
[----:B------:R-:W-:Y:S05]  /*5620*/  BRA `(.L_x_99) ;  /* 0xfffffffc00e87947 */ /* 0x000fea000383ffff */
.L_x_84:
[----:B------:R-:W-:-:S06]  /*5630*/  UISETP.GE.AND UP0, UPT, UR13, 0x4, UPT ;  /* 0x000000040d00788c */ /* 0x000fcc000bf06270 */
[----:B------:R-:W-:-:S13]  /*5640*/  PLOP3.LUT P0, PT, PT, PT, UP0, 0x80, 0x8 ;  /* 0x000000000008781c */ /* 0x000fda0003f0f008 */
[----:B------:R-:W-:Y:S05]  /*5650*/  @!P0 EXIT ;  /* 0x000000000000894d */ /* 0x000fea0003800000 */
[----:B------:R-:W-:Y:S01]  /*5660*/  BAR.SYNC.DEFER_BLOCKING 0x6, 0xa0 ;  /* 0x0182800000007b1d */ /* 0x000fe20000010000 */
[----:B------:R-:W-:Y:S01]  /*5670*/  IMAD.SHL.U32 R4, R87, 0x200000, RZ ;  /* 0x0020000057047824 */ /* 0x000fe200078e00ff */
[----:B------:R-:W-:Y:S01]  /*5680*/  CS2R R94, SRZ ;  /* 0x00000000005e7805 */ /* 0x000fe2000001ff00 */
[C---:B------:R-:W-:Y:S01]  /*5690*/  IMAD.SHL.U32 R85, R97.reuse, 0x20, RZ ;  /* 0x0000002061557824 */ /* 0x040fe200078e00ff */
[----:B------:R-:W-:Y:S01]  /*56a0*/  CS2R R92, SRZ ;  /* 0x00000000005c7805 */ /* 0x000fe2000001ff00 */
[C---:B------:R-:W-:Y:S01]  /*56b0*/  IMAD.U32 R37, R97.reuse, 0x10000, RZ ;  /* 0x0001000061257824 */ /* 0x040fe200078e00ff */
[----:B------:R-:W-:Y:S02]  /*56c0*/  UMOV UR43, 0x400 ;  /* 0x00000400002b7882 */ /* 0x000fe40000000000 */
[----:B------:R-:W1:Y:S01]  /*56d0*/  LDC.64 R82, c[0x0][0x8b0] ;  /* 0x00022c00ff527b82 */ /* 0x000e620000000a00 */
[----:B------:R-:W-:Y:S01]  /*56e0*/  ULEA UR43, UR58, UR43, 0x18 ;  /* 0x0000002b3a2b7291 */ /* 0x000fe2000f8ec0ff */
[----:B------:R-:W-:Y:S01]  /*56f0*/  IMAD.SHL.U32 R5, R97, 0x4, RZ ;  /* 0x0000000461057824 */ /* 0x000fe200078e00ff */
[----:B------:R-:W-:Y:S01]  /*5700*/  LOP3.LUT R4, R4, 0x200000, RZ, 0xc0, !PT ;  /* 0x0020000004047812 */ /* 0x000fe200078ec0ff */
[----:B------:R-:W-:Y:S01]  /*5710*/  IMAD.SHL.U32 R7, R87, 0x400, RZ ;  /* 0x0000040057077824 */ /* 0x000fe200078e00ff */
[C---:B------:R-:W-:Y:S01]  /*5720*/  LOP3.LUT R6, R85.reuse, 0x80, RZ, 0xc0, !PT ;  /* 0x0000008055067812 */ /* 0x040fe200078ec0ff */
[----:B------:R-:W-:Y:S01]  /*5730*/  UIADD3 UR4, UPT, UPT, UR43, 0x4200, URZ ;  /* 0x000042002b047890 */ /* 0x000fe2000fffe0ff */
[C---:B------:R-:W-:Y:S01]  /*5740*/  LOP3.LUT R84, R85.reuse, 0xb60, RZ, 0xc0, !PT ;  /* 0x00000b6055547812 */ /* 0x040fe200078ec0ff */
[----:B------:R-:W2:Y:S01]  /*5750*/  LDC.64 R80, c[0x0][0x8a8] ;  /* 0x00022a00ff507b82 */ /* 0x000ea20000000a00 */
[----:B------:R-:W-:Y:S01]  /*5760*/  UIADD3 UR5, UPT, UPT, UR43, 0x200, URZ ;  /* 0x000002002b057890 */ /* 0x000fe2000fffe0ff */
[----:B------:R-:W-:Y:S01]  /*5770*/  LOP3.LUT R37, R4, 0x400000, R37, 0xf8, !PT ;  /* 0x0040000004257812 */ /* 0x000fe200078ef825 */
[----:B------:R-:W-:Y:S01]  /*5780*/  IMAD.MOV.U32 R36, RZ, RZ, RZ ;  /* 0x000000ffff247224 */ /* 0x000fe200078e00ff */
[----:B------:R-:W-:Y:S01]  /*5790*/  LOP3.LUT R5, R6, 0x10, R5, 0xf8, !PT ;  /* 0x0000001006057812 */ /* 0x000fe200078ef805 */
[----:B------:R-:W-:Y:S01]  /*57a0*/  IMAD.MOV.U32 R91, RZ, RZ, RZ ;  /* 0x000000ffff5b7224 */ /* 0x000fe200078e00ff */
[----:B------:R-:W-:Y:S01]  /*57b0*/  LOP3.LUT R84, R84, 0x400, R7, 0xf8, !PT ;  /* 0x0000040054547812 */ /* 0x000fe200078ef807 */
[----:B------:R-:W-:Y:S01]  /*57c0*/  IMAD.U32 R98, RZ, RZ, UR5 ;  /* 0x00000005ff627e24 */ /* 0x000fe2000f8e00ff */
[----:B------:R-:W-:Y:S01]  /*57d0*/  LOP3.LUT P0, RZ, R85, 0x80, RZ, 0xc0, !PT ;  /* 0x0000008055ff7812 */ /* 0x000fe2000780c0ff */
[----:B------:R-:W3:Y:S01]  /*57e0*/  LDS R0, [UR43+0x130] ;  /* 0x0001302bff007984 */ /* 0x000ee20008000800 */
[----:B------:R-:W-:Y:S01]  /*57f0*/  LOP3.LUT R84, R84, R5, RZ, 0xfc, !PT ;  /* 0x0000000554547212 */ /* 0x000fe200078efcff */
[----:B------:R-:W-:Y:S01]  /*5800*/  IMAD.U32 R96, RZ, RZ, UR4 ;  /* 0x00000004ff607e24 */ /* 0x000fe2000f8e00ff */
[----:B------:R-:W-:Y:S01]  /*5810*/  P2R R4, PR, RZ, 0x1 ;  /* 0x00000001ff047803 */ /* 0x000fe20000000000 */
[----:B------:R-:W4:Y:S01]  /*5820*/  LDCU UR57, c[0x0][0x370] ;  /* 0x00006e00ff3977ac */ /* 0x000f220008000800 */
[----:B------:R-:W-:Y:S01]  /*5830*/  LOP3.LUT R97, R97, 0x60, RZ, 0xc0, !PT ;  /* 0x0000006061617812 */ /* 0x000fe200078ec0ff */
[----:B------:R-:W1:Y:S01]  /*5840*/  LDCU.64 UR62, c[0x0][0x348] ;  /* 0x00006900ff3e77ac */ /* 0x000e620008000a00 */
[----:B------:R-:W1:Y:S01]  /*5850*/  LDCU UR42, c[0x0][0xb0c] ;  /* 0x00016180ff2a77ac */ /* 0x000e620008000800 */
[----:B------:R-:W1:Y:S01]  /*5860*/  LDCU UR39, c[0x0][0xb30] ;  /* 0x00016600ff2777ac */ /* 0x000e620008000800 */
[----:B------:R-:W1:Y:S01]  /*5870*/  LDCU.64 UR46, c[0x0][0x888] ;  /* 0x00011100ff2e77ac */ /* 0x000e620008000a00 */
[----:B------:R-:W1:Y:S01]  /*5880*/  LDCU.64 UR40, c[0x0][0xb28] ;  /* 0x00016500ff2877ac */ /* 0x000e620008000a00 */
[----:B------:R-:W1:Y:S01]  /*5890*/  LDCU.64 UR60, c[0x0][0x890] ;  /* 0x00011200ff3c77ac */ /* 0x000e620008000a00 */
[----:B------:R-:W1:Y:S01]  /*58a0*/  LDCU.128 UR52, c[0x0][0xb10] ;  /* 0x00016200ff3477ac */ /* 0x000e620008000c00 */
[----:B------:R-:W1:Y:S02]  /*58b0*/  LDCU UR56, c[0x0][0x374] ;  /* 0x00006e80ff3877ac */ /* 0x000e640008000800 */
[----:B-1234-:R-:W-:-:S07]  /*58c0*/  IMAD.IADD R37, R0, 0x1, R37 ;  /* 0x0000000100257824 */ /* 0x01efce00078e0225 */
.L_x_141:
[C---:B------:R-:W-:Y:S02]  /*58d0*/  LEA R3, R91.reuse, UR43, 0x3 ;  /* 0x0000002b5b037c11 */ /* 0x040fe4000f8e18ff */
[----:B------:R-:W-:Y:S02]  /*58e0*/  SHF.L.U32 R0, R94, 0x1f, RZ ;  /* 0x0000001f5e007819 */ /* 0x000fe400000006ff */
[----:B------:R-:W-:Y:S02]  /*58f0*/  LEA R5, R91, UR43, 0x4 ;  /* 0x0000002b5b057c11 */ /* 0x000fe4000f8e20ff */
[----:B------:R-:W1:Y:S02]  /*5900*/  SYNCS.PHASECHK.TRANS64.TRYWAIT P0, [R3+URZ+0x80], R0 ;  /* 0x00008000030075a7 */ /* 0x000e6400080011ff */
[----:B-12---:R-:W-:Y:S05]  /*5910*/  @!P0 BRA `(.L_x_100) ;  /* 0x0000004c00ec8947 */ /* 0x006fea0003800000 */
.L_x_186:
        /* <DEDUP_REMOVED lines=11> */
[----:B------:R-:W-:Y:S01]  /*59d0*/  PLOP3.LUT P0, PT, PT, PT, UP1, 0x80, 0x8 ;  /* 0x000000000008781c */ /* 0x000fe20003f0f018 */
[----:B------:R-:W-:Y:S11]  /*59e0*/  UP2UR UR44, UPR, URZ, 0x2 ;  /* 0x00000002ff2c7883 */ /* 0x000ff60008000000 */
[----:B------:R-:W-:Y:S01]  /*59f0*/  @!UPT UIADD3 URZ, UPT, UPT, URZ, URZ, URZ ;  /* 0x000000fffffff290 */ /* 0x000fe2000fffe0ff */
[----:B-1----:R-:W-:Y:S02]  /*5a00*/  @P0 SHF.R.U32.HI R0, RZ, 0x10, R5 ;  /* 0x00000010ff000819 */ /* 0x002fe40000011605 */
        /* <DEDUP_REMOVED lines=12> */
[----:B------:R-:W2:Y:S01]  /*5ad0*/  LDCU UR12, c[0x0][0xb20] ;  /* 0x00016400ff0c77ac */ /* 0x000ea20008000800 */
[----:B------:R-:W-:Y:S02]  /*5ae0*/  UIMAD.WIDE.U32 UR4, UR56, UR55, URZ ;  /* 0x00000037380472a5 */ /* 0x000fe4000f8e00ff */
[----:B------:R-:W-:Y:S02]  /*5af0*/  UIMAD.WIDE.U32 UR6, UR57, UR52, URZ ;  /* 0x00000034390672a5 */ /* 0x000fe4000f8e00ff */
[----:B------:R-:W-:Y:S02]  /*5b00*/  UISETP.NE.AND UP0, UPT, UR54, 0x1, UPT ;  /* 0x000000013600788c */ /* 0x000fe4000bf05270 */
[----:B------:R-:W-:Y:S02]  /*5b10*/  UIMAD.WIDE.U32 UR8, UR37, UR55, URZ ;  /* 0x00000037250872a5 */ /* 0x000fe4000f8e00ff */
[----:B------:R-:W-:Y:S02]  /*5b20*/  UIMAD.WIDE.U32 UR10, UR38, UR52, URZ ;  /* 0x00000034260a72a5 */ /* 0x000fe4000f8e00ff */
[----:B------:R-:W-:Y:S02]  /*5b30*/  UISETP.NE.AND UP1, UPT, UR42, 0x1, UPT ;  /* 0x000000012a00788c */ /* 0x000fe4000bf25270 */
[----:B------:R-:W-:Y:S01]  /*5b40*/  UISETP.NE.AND UP2, UPT, UR45, 0x1, UPT ;  /* 0x000000012d00788c */ /* 0x000fe2000bf45270 */
[----:B------:R-:W-:Y:S02]  /*5b50*/  UMOV UR4, UR5 ;  /* 0x0000000500047c82 */ /* 0x000fe40008000000 */
[----:B--2---:R-:W-:Y:S03]  /*5b60*/  USHF.R.U32.HI UR5, URZ, UR12, UR4 ;  /* 0x0000000cff057299 */ /* 0x004fe60008011604 */
[----:B------:R-:W-:Y:S02]  /*5b70*/  UMOV UR4, UR7 ;  /* 0x0000000700047c82 */ /* 0x000fe40008000000 */
[----:B------:R-:W-:Y:S02]  /*5b80*/  USHF.R.U32.HI UR7, URZ, UR53, UR4 ;  /* 0x00000035ff077299 */ /* 0x000fe40008011604 */
[----:B------:R-:W-:Y:S02]  /*5b90*/  USEL UR4, UR56, UR5, !UP0 ;  /* 0x0000000538047287 */ /* 0x000fe4000c000000 */
[----:B------:R-:W-:Y:S01]  /*5ba0*/  USEL UR7, UR57, UR7, !UP1 ;  /* 0x0000000739077287 */ /* 0x000fe2000c800000 */
[----:B------:R-:W-:Y:S01]  /*5bb0*/  UMOV UR5, UR9 ;  /* 0x0000000900057c82 */ /* 0x000fe20008000000 */
[----:B------:R-:W-:Y:S02]  /*5bc0*/  UIMAD.WIDE.U32 UR8, UR4, UR40, URZ ;  /* 0x00000028040872a5 */ /* 0x000fe4000f8e00ff */
[----:B------:R-:W-:Y:S03]  /*5bd0*/  USHF.R.U32.HI UR6, URZ, UR12, UR5 ;  /* 0x0000000cff067299 */ /* 0x000fe60008011605 */
[----:B------:R-:W-:Y:S01]  /*5be0*/  UMOV UR5, UR11 ;  /* 0x0000000b00057c82 */ /* 0x000fe20008000000 */
[----:B------:R-:W-:Y:S02]  /*5bf0*/  UIMAD.WIDE.U32 UR10, UR7, UR40, URZ ;  /* 0x00000028070a72a5 */ /* 0x000fe4000f8e00ff */
[----:B------:R-:W-:Y:S02]  /*5c00*/  USHF.R.U32.HI UR12, URZ, UR53, UR5 ;  /* 0x00000035ff0c7299 */ /* 0x000fe40008011605 */
[----:B------:R-:W-:Y:S01]  /*5c10*/  USEL UR6, UR37, UR6, !UP0 ;  /* 0x0000000625067287 */ /* 0x000fe2000c000000 */
[----:B------:R-:W-:Y:S02]  /*5c20*/  UMOV UR5, UR9 ;  /* 0x0000000900057c82 */ /* 0x000fe40008000000 */
[----:B------:R-:W-:Y:S01]  /*5c30*/  UMOV UR10, UR11 ;  /* 0x0000000b000a7c82 */ /* 0x000fe20008000000 */
[----:B------:R-:W-:Y:S02]  /*5c40*/  @UP2 USHF.R.U32.HI UR4, URZ, UR41, UR5 ;  /* 0x00000029ff042299 */ /* 0x000fe40008011605 */
[----:B------:R-:W-:Y:S02]  /*5c50*/  @UP2 USHF.R.U32.HI UR7, URZ, UR41, UR10 ;  /* 0x00000029ff072299 */ /* 0x000fe4000801160a */
[----:B------:R-:W-:Y:S02]  /*5c60*/  UIMAD UR4, UR45, UR4, URZ ;  /* 0x000000042d0472a4 */ /* 0x000fe4000f8e02ff */
        /* <DEDUP_REMOVED lines=8> */
[----:B------:R-:W-:Y:S02]  /*5cf0*/  USEL UR11, UR6, UR4, !UP2 ;  /* 0x00000004060b7287 */ /* 0x000fe4000d000000 */
[----:B------:R-:W-:Y:S02]  /*5d00*/  UIADD3 UR8, UPT, UPT, -UR5, URZ, URZ ;  /* 0x000000ff05087290 */ /* 0x000fe4000fffe1ff */
[----:B------:R-:W-:Y:S01]  /*5d10*/  UIADD3 UR10, UPT, UPT, -UR11, URZ, URZ ;  /* 0x000000ff0b0a7290 */ /* 0x000fe2000fffe1ff */
[----:B------:R-:W-:Y:S01]  /*5d20*/  @!UP0 UMOV UR4, UR9 ;  /* 0x0000000900048c82 */ /* 0x000fe20008000000 */
[----:B------:R-:W-:Y:S02]  /*5d30*/  UIADD3 UR9, UPT, UPT, -UR6, URZ, URZ ;  /* 0x000000ff06097290 */ /* 0x000fe4000fffe1ff */
[----:B------:R-:W-:Y:S02]  /*5d40*/  @!UP0 USHF.R.U32.HI UR4, URZ, UR41, UR4 ;  /* 0x00000029ff048299 */ /* 0x000fe40008011604 */
[----:B------:R-:W-:Y:S02]  /*5d50*/  UIMAD UR10, UR45, UR10, UR6 ;  /* 0x0000000a2d0a72a4 */ /* 0x000fe4000f8e0206 */
[----:B------:R-:W-:Y:S04]  /*5d60*/  @!UP0 USEL UR4, UR5, UR4, !UP2 ;  /* 0x0000000405048287 */ /* 0x000fe8000d000000 */
[----:B------:R-:W-:Y:S02]  /*5d70*/  @!UP0 UIMAD UR10, UR7, UR10, UR4 ;  /* 0x0000000a070a82a4 */ /* 0x000fe4000f8e0204 */
[----:B------:R-:W-:Y:S02]  /*5d80*/  @!UP0 UIADD3 UR11, UPT, UPT, UR11, -UR4, URZ ;  /* 0x800000040b0b8290 */ /* 0x000fe4000fffe0ff */
[----:B------:R-:W-:Y:S02]  /*5d90*/  UIMAD UR7, UR42, UR8, UR38 ;  /* 0x000000082a0772a4 */ /* 0x000fe4000f8e0226 */
[----:B------:R-:W-:Y:S02]  /*5da0*/  @!UP0 UIMAD UR6, UR11, UR45, UR5 ;  /* 0x0000002d0b0682a4 */ /* 0x000fe4000f8e0205 */
[----:B------:R-:W-:Y:S01]  /*5db0*/  UIMAD UR4, UR54, UR9, UR37 ;  /* 0x00000009360472a4 */ /* 0x000fe2000f8e0225 */
[----:B------:R-:W-:Y:S02]  /*5dc0*/  @!UP0 UMOV UR5, UR10 ;  /* 0x0000000a00058c82 */ /* 0x000fe40008000000 */
[----:B------:R-:W-:Y:S02]  /*5dd0*/  UIMAD UR38, UR5, UR42, UR7 ;  /* 0x0000002a052672a4 */ /* 0x000fe4000f8e0207 */
[----:B------:R-:W-:Y:S11]  /*5de0*/  UIMAD UR37, UR6, UR54, UR4 ;  /* 0x00000036062572a4 */ /* 0x000ff6000f8e0204 */
[----:B------:R-:W-:Y:S01]  /*5df0*/  @!UPT UIADD3 URZ, UPT, UPT, URZ, URZ, URZ ;  /* 0x000000fffffff290 */ /* 0x000fe2000fffe0ff */
.L_x_101:
[----:B------:R-:W-:Y:S01]  /*5e00*/  UISETP.NE.AND UP0, UPT, UR39, 0x1, UPT ;  /* 0x000000012700788c */ /* 0x000fe2000bf05270 */
[----:B------:R-:W-:Y:S01]  /*5e10*/  IADD3 R91, PT, PT, R91, 0x1, RZ ;  /* 0x000000015b5b7810 */ /* 0x000fe20007ffe0ff */
[----:B------:R-:W-:Y:S02]  /*5e20*/  UIADD3 UR11, UPT, UPT, UR43, 0x200, URZ ;  /* 0x000002002b0b7890 */ /* 0x000fe4000fffe0ff */
[----:B------:R-:W-:Y:S02]  /*5e30*/  USHF.L.U32 UR50, UR20, 0x6, URZ ;  /* 0x0000000614327899 */ /* 0x000fe400080006ff */
[----:B------:R-:W-:Y:S05]  /*5e40*/  USHF.L.U32 UR49, UR32, 0x8, URZ ;  /* 0x0000000820317899 */ /* 0x000fea00080006ff */
[----:B------:R-:W2:Y:S01]  /*5e50*/  @!UP0 LDCU.128 UR12, c[0x0][0xb10] ;  /* 0x00016200ff0c87ac */ /* 0x000ea20008000c00 */
[----:B------:R-:W3:Y:S01]  /*5e60*/  @!UP0 LDCU UR5, c[0x0][0xb0c] ;  /* 0x00016180ff0587ac */ /* 0x000ee20008000800 */
[----:B------:R-:W4:Y:S01]  /*5e70*/  @!UP0 LDCU UR10, c[0x0][0xb20] ;  /* 0x00016400ff0a87ac */ /* 0x000f220008000800 */
[----:B--2---:R-:W-:Y:S02]  /*5e80*/  UIMAD.WIDE.U32 UR8, UR38, UR12, URZ ;  /* 0x0000000c260872a5 */ /* 0x004fe4000f8e00ff */
[----:B------:R-:W-:Y:S02]  /*5e90*/  UIMAD.WIDE.U32 UR6, UR37, UR15, URZ ;  /* 0x0000000f250672a5 */ /* 0x000fe4000f8e00ff */
[----:B------:R-:W-:Y:S03]  /*5ea0*/  @!UP0 UISETP.NE.AND UP1, UPT, UR14, 0x1, UPT ;  /* 0x000000010e00888c */ /* 0x000fe6000bf25270 */
[----:B------:R-:W-:Y:S01]  /*5eb0*/  @!UP0 UMOV UR4, UR9 ;  /* 0x0000000900048c82 */ /* 0x000fe20008000000 */
[----:B---3--:R-:W-:Y:S02]  /*5ec0*/  @!UP0 UISETP.NE.AND UP2, UPT, UR5, 0x1, UPT ;  /* 0x000000010500888c */ /* 0x008fe4000bf45270 */
[----:B------:R-:W-:Y:S01]  /*5ed0*/  @!UP0 USHF.R.U32.HI UR4, URZ, UR13, UR4 ;  /* 0x0000000dff048299 */ /* 0x000fe20008011604 */
[----:B------:R-:W-:Y:S02]  /*5ee0*/  @!UP0 UMOV UR6, UR7 ;  /* 0x0000000700068c82 */ /* 0x000fe40008000000 */
[----:B----4-:R-:W-:Y:S02]  /*5ef0*/  @!UP0 USHF.R.U32.HI UR6, URZ, UR10, UR6 ;  /* 0x0000000aff068299 */ /* 0x010fe40008011606 */
[----:B------:R-:W-:Y:S02]  /*5f00*/  @!UP0 USEL UR7, UR38, UR4, !UP2 ;  /* 0x0000000426078287 */ /* 0x000fe4000d000000 */
[----:B------:R-:W-:Y:S04]  /*5f10*/  @!UP0 USEL UR6, UR37, UR6, !UP1 ;  /* 0x0000000625068287 */ /* 0x000fe8000c800000 */
[----:B------:R-:W-:Y:S02]  /*5f20*/  @!UP0 UIADD3 UR4, UPT, UPT, -UR7, UR6, URZ ;  /* 0x0000000607048290 */ /* 0x000fe4000fffe1ff */
[----:B------:R-:W-:Y:S02]  /*5f30*/  @!UP0 UIADD3 UR6, UPT, UPT, UR7, -UR6, URZ ;  /* 0x8000000607068290 */ /* 0x000fe4000fffe0ff */
[----:B------:R-:W-:Y:S02]  /*5f40*/  @!UP0 UIMAD UR38, UR4, UR5, UR38 ;  /* 0x00000005042682a4 */ /* 0x000fe4000f8e0226 */
[----:B------:R-:W-:Y:S02]  /*5f50*/  @!UP0 UIMAD UR37, UR6, UR14, UR37 ;  /* 0x0000000e062582a4 */ /* 0x000fe4000f8e0225 */
[----:B------:R-:W-:Y:S09]  /*5f60*/  ULOP3.LUT UP0, URZ, UR11, 0x90, URZ, 0xc0, !UPT ;  /* 0x000000900bff7892 */ /* 0x000ff2000f80c0ff */
[----:B------:R-:W-:Y:S05]  /*5f70*/  BRA.U !UP0, `(.L_x_102) ;  /* 0x0000000108407547 */ /* 0x000fea000b800000 */
[----:B------:R-:W2:Y:S01]  /*5f80*/  LDCU.64 UR8, c[0x4][0x88] ;  /* 0x01001100ff0877ac */ /* 0x000ea20008000a00 */
[----:B------:R-:W-:Y:S01]  /*5f90*/  MOV R3, 0x0 ;  /* 0x0000000000037802 */ /* 0x000fe20000000f00 */
[----:B------:R-:W-:Y:S02]  /*5fa0*/  HFMA2 R12, -RZ, RZ, 0, 5.9604644775390625e-08 ;  /* 0x00000001ff0c7431 */ /* 0x000fe400000001ff */
[----:B------:R-:W-:Y:S02]  /*5fb0*/  IMAD.MOV.U32 R8, RZ, RZ, 0x70 ;  /* 0x00000070ff087424 */ /* 0x000fe400078e00ff */
[----:B------:R-:W-:Y:S01]  /*5fc0*/  IMAD.MOV.U32 R13, RZ, RZ, RZ ;  /* 0x000000ffff0d7224 */ /* 0x000fe200078e00ff */
[----:B------:R-:W3:Y:S01]  /*5fd0*/  LDCU.64 UR6, c[0x4][0x90] ;  /* 0x01001200ff0677ac */ /* 0x000ee20008000a00 */
[----:B------:R-:W4:Y:S01]  /*5fe0*/  LDC.64 R2, c[0x4][R3] ;  /* 0x0100000003027b82 */ /* 0x000f220000000a00 */
[----:B------:R-:W1:Y:S01]  /*5ff0*/  LDCU.64 UR4, c[0x4][0x8] ;  /* 0x01000100ff0477ac */ /* 0x000e620008000a00 */
[----:B--2---:R-:W-:Y:S01]  /*6000*/  MOV R5, UR9 ;  /* 0x0000000900057c02 */ /* 0x004fe20008000f00 */
[----:B------:R-:W-:Y:S01]  /*6010*/  IMAD.U32 R4, RZ, RZ, UR8 ;  /* 0x00000008ff047e24 */ /* 0x000fe2000f8e00ff */
[----:B---3--:R-:W-:Y:S01]  /*6020*/  MOV R7, UR7 ;  /* 0x0000000700077c02 */ /* 0x008fe20008000f00 */
[----:B------:R-:W-:Y:S01]  /*6030*/  IMAD.U32 R6, RZ, RZ, UR6 ;  /* 0x00000006ff067e24 */ /* 0x000fe2000f8e00ff */
[----:B-1----:R-:W-:Y:S01]  /*6040*/  MOV R11, UR5 ;  /* 0x00000005000b7c02 */ /* 0x002fe20008000f00 */
[----:B------:R-:W-:Y:S02]  /*6050*/  IMAD.U32 R10, RZ, RZ, UR4 ;  /* 0x00000004ff0a7e24 */ /* 0x000fe4000f8e00ff */
[----:B------:R-:W-:Y:S07]  /*6060*/  LEPC R20, `(.L_x_102) ;  /* 0x000000001014794e */ /* 0x000fee0000000000 */
[----:B----45:R-:W-:Y:S05]  /*6070*/  CALL.ABS.NOINC R2 ;  /* 0x0000000002007343 */ /* 0x030fea0003c00000 */
.L_x_102:
[----:B------:R-:W-:Y:S01]  /*6080*/  LOP3.LUT P0, RZ, R96, 0x90, RZ, 0xc0, !PT ;  /* 0x0000009060ff7812 */ /* 0x000fe2000780c0ff */
[----:B------:R-:W-:Y:S11]  /*6090*/  BSSY.RECONVERGENT B6, `(.L_x_103) ;  /* 0x0000013000067945 */ /* 0x000ff60003800200 */
[----:B------:R-:W-:Y:S01]  /*60a0*/  @!UPT UIADD3 URZ, UPT, UPT, URZ, URZ, URZ ;  /* 0x000000fffffff290 */ /* 0x000fe2000fffe0ff */
[----:B------:R-:W-:Y:S05]  /*60b0*/  @!P0 BRA `(.L_x_104) ;  /* 0x0000000000408947 */ /* 0x000fea0003800000 */
        /* <DEDUP_REMOVED lines=16> */
.L_x_104:
[----:B------:R-:W-:Y:S05]  /*61c0*/  BSYNC.RECONVERGENT B6 ;  /* 0x0000000000067941 */ /* 0x000fea0003800200 */
.L_x_103:
[----:B------:R-:W-:Y:S01]  /*61d0*/  R2UR UR4, R89 ;  /* 0x00000000590472ca */ /* 0x000fe200000e0000 */
[----:B------:R-:W-:Y:S01]  /*61e0*/  UISETP.NE.U32.AND UP0, UPT, UR60, URZ, UPT ;  /* 0x000000ff3c00728c */ /* 0x000fe2000bf05070 */
[----:B------:R-:W-:Y:S02]  /*61f0*/  ISETP.NE.U32.AND P4, PT, R82, RZ, PT ;  /* 0x000000ff5200720c */ /* 0x000fe40003f85070 */
[----:B------:R-:W-:Y:S01]  /*6200*/  ISETP.NE.U32.AND P2, PT, RZ, UR46, PT ;  /* 0x0000002eff007c0c */ /* 0x000fe2000bf45070 */
[----:B------:R-:W-:Y:S01]  /*6210*/  UISETP.NE.AND.EX UP1, UPT, UR61, URZ, UPT, UP0 ;  /* 0x000000ff3d00728c */ /* 0x000fe2000bf25300 */
[----:B------:R-:W-:Y:S01]  /*6220*/  ISETP.NE.AND.EX P4, PT, R83, RZ, PT, P4 ;  /* 0x000000ff5300720c */ /* 0x000fe20003f85340 */
[----:B------:R-:W-:Y:S01]  /*6230*/  UPLOP3.LUT UP0, UPT, UPT, UPT, UPT, 0x40, 0x4 ;  /* 0x000000000004789c */ /* 0x000fe20003f0e870 */
[----:B------:R-:W-:Y:S05]  /*6240*/  ISETP.NE.AND.EX P2, PT, RZ, UR47, PT, P2 ;  /* 0x0000002fff007c0c */ /* 0x000fea000bf45320 */
[----:B------:R-:W-:Y:S06]  /*6250*/  UISETP.NE.AND UP2, UPT, UR4, URZ, UPT ;  /* 0x000000ff0400728c */ /* 0x000fec000bf45270 */
[----:B------:R-:W-:Y:S05]  /*6260*/  PLOP3.LUT P1, PT, PT, PT, UP2, 0x80, 0x8 ;  /* 0x000000000008781c */ /* 0x000fea0003f2f028 */
[----:B------:R-:W-:Y:S06]  /*6270*/  @UP2 UPLOP3.LUT UP0, UPT, UPT, UPT, UP1, 0x80, 0x8 ;  /* 0x000000000008289c */ /* 0x000fec0003f0f010 */
[----:B------:R-:W-:Y:S01]  /*6280*/  PLOP3.LUT P0, PT, PT, PT, UP0, 0x80, 0x8 ;  /* 0x000000000008781c */ /* 0x000fe20003f0f008 */
[----:B------:R-:W-:Y:S01]  /*6290*/  @!UPT UIADD3 URZ, UPT, UPT, URZ, URZ, URZ ;  /* 0x000000fffffff290 */ /* 0x000fe2000fffe0ff */
[----:B------:R-:W-:Y:S11]  /*62a0*/  BRA.U !UP1, `(.L_x_105) ;  /* 0x00000001093c7547 */ /* 0x000ff6000b800000 */
[----:B------:R-:W-:Y:S01]  /*62b0*/  UISETP.NE.U32.AND UP0, UPT, UR46, URZ, UPT ;  /* 0x000000ff2e00728c */ /* 0x000fe2000bf05070 */
[----:B-1----:R-:W-:Y:S01]  /*62c0*/  HFMA2 R0, -RZ, RZ, 0, 5.9604644775390625e-08 ;  /* 0x00000001ff007431 */ /* 0x002fe200000001ff */
[----:B------:R-:W1:Y:S01]  /*62d0*/  LDCU.64 UR8, c[0x0][0x358] ;  /* 0x00006b00ff0877ac */ /* 0x000e620008000a00 */
[----:B------:R-:W-:Y:S01]  /*62e0*/  IMAD.MOV.U32 R86, RZ, RZ, 0x1 ;  /* 0x00000001ff567424 */ /* 0x000fe200078e00ff */
[----:B------:R-:W-:Y:S06]  /*62f0*/  UISETP.NE.AND.EX UP0, UPT, UR47, URZ, UPT, UP0 ;  /* 0x000000ff2f00728c */ /* 0x000fec000bf05300 */
[----:B------:R-:W-:Y:S05]  /*6300*/  PLOP3.LUT P3, PT, PT, PT, UP0, 0x80, 0x8 ;  /* 0x000000000008781c */ /* 0x000fea0003f6f008 */
[----:B------:R-:W2:Y:S01]  /*6310*/  @UP0 LDCU.64 UR4, c[0x0][0x888] ;  /* 0x00011100ff0407ac */ /* 0x000ea20008000a00 */
[----:B------:R-:W-:Y:S07]  /*6320*/  @UP0 UIMAD UR6, UR36, UR60, URZ ;  /* 0x0000003c240602a4 */ /* 0x000fee000f8e02ff */
[----:B------:R-:W-:Y:S01]  /*6330*/  @!P3 PRMT R86, R0, 0x7610, R86 ;  /* 0x000076100056b816 */ /* 0x000fe20000000056 */
[----:B--2---:R-:W-:Y:S06]  /*6340*/  @UP0 UIMAD.WIDE UR4, UR6, 0x4, UR4 ;  /* 0x00000004060408a5 */ /* 0x004fec000f8e0204 */
[----:B------:R-:W-:Y:S01]  /*6350*/  IMAD.U32 R2, RZ, RZ, UR4 ;  /* 0x00000004ff027e24 */ /* 0x000fe2000f8e00ff */
[----:B------:R-:W-:Y:S04]  /*6360*/  MOV R3, UR5 ;  /* 0x0000000500037c02 */ /* 0x000fe80008000f00 */
[----:B------:R-:W2:Y:S01]  /*6370*/  @!UP0 LDCU UR4, c[0x0][0x880] ;  /* 0x00011000ff0487ac */ /* 0x000ea20008000800 */
[----:B-1---5:R3:W5:Y:S02]  /*6380*/  @P3 LDG.E R41, desc[UR8][R2.64] ;  /* 0x0000000802293981 */ /* 0x022764000c1e1900 */
[----:B--23--:R-:W-:Y:S02]  /*6390*/  @!P3 IMAD.U32 R41, RZ, RZ, UR4 ;  /* 0x00000004ff29be24 */ /* 0x00cfe4000f8e00ff */
.L_x_105:
[----:B------:R-:W-:Y:S05]  /*63a0*/  @!P4 BRA `(.L_x_106) ;  /* 0x000000000024c947 */ /* 0x000fea0003800000 */
[----:B------:R-:W-:Y:S01]  /*63b0*/  ISETP.NE.U32.AND P3, PT, R80, RZ, PT ;  /* 0x000000ff5000720c */ /* 0x000fe20003f65070 */
[----:B------:R-:W2:Y:S03]  /*63c0*/  LDCU.64 UR4, c[0x0][0x358] ;  /* 0x00006b00ff0477ac */ /* 0x000ea60008000a00 */
[----:B------:R-:W-:Y:S11]  /*63d0*/  ISETP.NE.AND.EX P3, PT, R81, RZ, PT, P3 ;  /* 0x000000ff5100720c */ /* 0x000ff60003f65330 */
[----:B------:R-:W-:Y:S02]  /*63e0*/  @!UPT UIADD3 URZ, UPT, UPT, URZ, URZ, URZ ;  /* 0x000000fffffff290 */ /* 0x000fe4000fffe0ff */
[----:B------:R-:W3:Y:S01]  /*63f0*/  @P3 LDC.64 R2, c[0x0][0x8a8] ;  /* 0x00022a00ff023b82 */ /* 0x000ee20000000a00 */
[----:B-1----:R-:W-:Y:S04]  /*6400*/  @P3 IMAD R0, R82, UR36, RZ ;  /* 0x0000002452003c24 */ /* 0x002fe8000f8e02ff */
[----:B---3--:R-:W-:Y:S05]  /*6410*/  @P3 IMAD.WIDE R2, R0, 0x4, R2 ;  /* 0x0000000400023825 */ /* 0x008fea00078e0202 */
[----:B--2--5:R2:W5:Y:S02]  /*6420*/  @P3 LDG.E R38, desc[UR4][R2.64] ;  /* 0x0000000402263981 */ /* 0x024564000c1e1900 */
[----:B--2---:R-:W3:Y:S02]  /*6430*/  @!P3 LDC R38, c[0x0][0x8a0] ;  /* 0x00022800ff26bb82 */ /* 0x004ee40000000800 */
.L_x_106:
[----:B-----5:R-:W-:Y:S01]  /*6440*/  FSETP.NEU.AND P4, PT, R41, RZ, PT ;  /* 0x000000ff2900720b */ /* 0x020fe20003f8d000 */
[----:B------:R-:W-:Y:S01]  /*6450*/  BSSY B1, `(.L_x_107) ;  /* 0x0000041000017945 */ /* 0x000fe20003800000 */
[----:B------:R-:W-:Y:S01]  /*6460*/  SEL R3, RZ, 0xffffffff, P2 ;  /* 0xffffffffff037807 */ /* 0x000fe20001000000 */
[----:B------:R-:W-:Y:S01]  /*6470*/  IMAD.MOV.U32 R71, RZ, RZ, 0x1 ;  /* 0x00000001ff477424 */ /* 0x000fe200078e00ff */
[----:B------:R-:W-:Y:S01]  /*6480*/  LOP3.LUT P3, RZ, R86, 0xff, RZ, 0xc0, !PT ;  /* 0x000000ff56ff7812 */ /* 0x000fe2000786c0ff */
[C---:B------:R-:W-:Y:S01]  /*6490*/  IMAD R39, R36.reuse, 0x80, R37 ;  /* 0x0000008024277824 */ /* 0x040fe200078e0225 */
[----:B-1----:R-:W-:Y:S02]  /*64a0*/  @P1 SEL R0, RZ, 0xffffffff, P4 ;  /* 0xffffffffff001807 */ /* 0x002fe40002000000 */
[----:B------:R-:W-:Y:S02]  /*64b0*/  CS2R R78, SRZ ;  /* 0x00000000004e7805 */ /* 0x000fe4000001ff00 */
[----:B------:R-:W-:Y:S02]  /*64c0*/  LEA R5, R93, UR43, 0x3 ;  /* 0x0000002b5d057c11 */ /* 0x000fe4000f8e18ff */
[----:B------:R-:W-:Y:S02]  /*64d0*/  CS2R R76, SRZ ;  /* 0x00000000004c7805 */ /* 0x000fe4000001ff00 */
[----:B------:R-:W-:Y:S02]  /*64e0*/  @P0 SEL R0, R3, R0, !P3 ;  /* 0x0000000003000207 */ /* 0x000fe40005800000 */
[----:B------:R-:W-:Y:S02]  /*64f0*/  CS2R R74, SRZ ;  /* 0x00000000004a7805 */ /* 0x000fe4000001ff00 */
[----:B------:R-:W-:Y:S02]  /*6500*/  LEA R90, R36, UR43, 0x3 ;  /* 0x0000002b245a7c11 */ /* 0x000fe4000f8e18ff */
[----:B------:R-:W-:Y:S02]  /*6510*/  CS2R R72, SRZ ;  /* 0x0000000000487805 */ /* 0x000fe4000001ff00 */
[----:B------:R-:W-:Y:S02]  /*6520*/  @P1 LOP3.LUT R0, R0, 0x1, RZ, 0xc0, !PT ;  /* 0x0000000100001812 */ /* 0x000fe400078ec0ff */
[----:B------:R-:W-:Y:S02]  /*6530*/  SHF.L.U32 R7, R95, 0x1f, RZ ;  /* 0x0000001f5f077819 */ /* 0x000fe400000006ff */
[----:B------:R-:W-:Y:S02]  /*6540*/  ISETP.NE.U32.OR P6, PT, R0, 0x1, !P1 ;  /* 0x000000010000780c */ /* 0x000fe40004fc5470 */
[----:B------:R-:W-:Y:S02]  /*6550*/  PLOP3.LUT P2, PT, PT, PT, UP1, 0x80, 0x8 ;  /* 0x000000000008781c */ /* 0x000fe40003f4f018 */
[----:B------:R-:W-:Y:S02]  /*6560*/  SEL R0, RZ, 0xffffffff, P4 ;  /* 0xffffffffff007807 */ /* 0x000fe40002000000 */
[----:B------:R-:W-:Y:S07]  /*6570*/  P2R R102, PR, RZ, 0x40 ;  /* 0x00000040ff667803 */ /* 0x000fee0000000000 */
[----:B------:R-:W-:Y:S02]  /*6580*/  @P6 SHF.L.U32 R2, R92, 0x1f, RZ ;  /* 0x0000001f5c026819 */ /* 0x000fe400000006ff */
[----:B------:R-:W-:Y:S02]  /*6590*/  @P2 SEL R0, R3, R0, !P3 ;  /* 0x0000000003002207 */ /* 0x000fe40005800000 */
[----:B------:R-:W1:Y:S02]  /*65a0*/  @P6 SYNCS.PHASECHK.TRANS64.TRYWAIT P1, [R5+URZ+0x30], R2 ;  /* 0x00003002050065a7 */ /* 0x000e6400080211ff */
[----:B------:R-:W-:Y:S04]  /*65b0*/  LOP3.LUT R0, R0, 0x1, RZ, 0xc0, !PT ;  /* 0x0000000100007812 */ /* 0x000fe800078ec0ff */
[----:B------:R-:W-:Y:S04]  /*65c0*/  ISETP.NE.U32.AND P5, PT, R0, 0x1, PT ;  /* 0x000000010000780c */ /* 0x000fe80003fa5070 */
[----:B------:R-:W-:Y:S01]  /*65d0*/  P2R R100, PR, RZ, 0x20 ;  /* 0x00000020ff647803 */ /* 0x000fe20000000000 */
[----:B------:R2:W4:Y:S01]  /*65e0*/  SYNCS.PHASECHK.TRANS64.TRYWAIT P0, [R90+URZ+0xa0], R7 ;  /* 0x0000a0075a0075a7 */ /* 0x00052200080011ff */
[----:B-1----:R-:W-:Y:S01]  /*65f0*/  @P6 SEL R71, RZ, 0x1, !P1 ;  /* 0x00000001ff476807 */ /* 0x002fe20004800000 */
[----:B--2---:R-:W-:Y:S06]  /*6600*/  @!P6 BRA `(.L_x_108) ;  /* 0x000000000094e947 */ /* 0x004fec0003800000 */
[----:B------:R-:W-:Y:S01]  /*6610*/  @P5 IMAD R4, R93, 0x1000, R84 ;  /* 0x000010005d045824 */ /* 0x000fe200078e0254 */
[----:B------:R-:W-:Y:S01]  /*6620*/  LOP3.LUT P6, RZ, R85, 0x80, RZ, 0xc0, !PT ;  /* 0x0000008055ff7812 */ /* 0x000fe200078cc0ff */
[----:B------:R-:W1:Y:S01]  /*6630*/  S2R R0, SR_CgaCtaId ;  /* 0x0000000000007919 */ /* 0x000e620000008800 */
[----:B------:R-:W-:Y:S01]  /*6640*/  ISETP.NE.AND P2, PT, R71, RZ, PT ;  /* 0x000000ff4700720c */ /* 0x000fe20003f45270 */
[----:B------:R-:W-:Y:S01]  /*6650*/  @P5 VIADD R3, R4, UR43 ;  /* 0x0000002b04035c36 */ /* 0x000fe20008000000 */
[----:B------:R-:W-:Y:S01]  /*6660*/  PLOP3.LUT P1, PT, PT, PT, PT, 0x8, 0x80 ;  /* 0x000000000080781c */ /* 0x000fe20003f2e170 */
[----:B------:R-:W-:Y:S01]  /*6670*/  BSSY B0, `(.L_x_109) ;  /* 0x000000d000007945 */ /* 0x000fe20003800000 */
[----:B------:R-:W-:Y:S01]  /*6680*/  @P5 PLOP3.LUT P1, PT, P6, PT, PT, 0x80, 0x8 ;  /* 0x000000000008581c */ /* 0x000fe2000372f070 */
[C---:B------:R-:W-:Y:S01]  /*6690*/  @P5 VIADD R2, R3.reuse, 0x200 ;  /* 0x0000020003025836 */ /* 0x040fe20000000000 */
[----:B------:R-:W-:Y:S01]  /*66a0*/  CS2R R74, SRZ ;  /* 0x00000000004a7805 */ /* 0x000fe2000001ff00 */
[----:B------:R-:W-:Y:S01]  /*66b0*/  @P5 VIADD R3, R3, 0x210 ;  /* 0x0000021003035836 */ /* 0x000fe20000000000 */
[----:B------:R-:W-:Y:S02]  /*66c0*/  CS2R R72, SRZ ;  /* 0x0000000000487805 */ /* 0x000fe4000001ff00 */
[----:B------:R-:W-:Y:S02]  /*66d0*/  CS2R R78, SRZ ;  /* 0x00000000004e7805 */ /* 0x000fe4000001ff00 */
[----:B------:R-:W-:Y:S05]  /*66e0*/  CS2R R76, SRZ ;  /* 0x00000000004c7805 */ /* 0x000fea000001ff00 */
[----:B------:R-:W-:Y:S01]  /*66f0*/  @P1 VIADD R3, R2, 0xfffffff0 ;  /* 0xfffffff002031836 */ /* 0x000fe20000000000 */
[----:B------:R-:W-:Y:S06]  /*6700*/  @P2 BRA `(.L_x_110) ;  /* 0x00000000000c2947 */ /* 0x000fec0003800000 */
[----:B------:R-:W-:Y:S04]  /*6710*/  SHF.L.U32 R2, R92, 0x1f, RZ ;  /* 0x0000001f5c027819 */ /* 0x000fe800000006ff */
[----:B------:R-:W2:Y:S02]  /*6720*/  SYNCS.PHASECHK.TRANS64.TRYWAIT P1, [R5+URZ+0x30], R2 ;  /* 0x00003002050075a7 */ /* 0x000ea400080211ff */
[----:B--2---:R-:W-:Y:S05]  /*6730*/  @!P1 BRA `(.L_x_111) ;  /* 0x0000004000789947 */ /* 0x004fea0003800000 */
.L_x_110:
[----:B------:R-:W-:Y:S05]  /*6740*/  BSYNC B0 ;  /* 0x0000000000007941 */ /* 0x000fea0003800000 */
.L_x_109:
[----:B------:R-:W-:Y:S01]  /*6750*/  ISETP.NE.AND P1, PT, R100, RZ, PT ;  /* 0x000000ff6400720c */ /* 0x000fe20003f25270 */
[----:B--2---:R-:W-:Y:S02]  /*6760*/  VIADD R5, R5, 0x50 ;  /* 0x0000005005057836 */ /* 0x004fe40000000000 */
[----:B------:R-:W-:Y:S03]  /*6770*/  VIADD R93, R93, 0x1 ;  /* 0x000000015d5d7836 */ /* 0x000fe60000000000 */
[----:B-1----:R-:W-:Y:S07]  /*6780*/  PRMT R0, R0, 0x654, R5 ;  /* 0x0000065400007816 */ /* 0x002fee0000000005 */
[----:B------:R1:W2:Y:S04]  /*6790*/  @P1 LDS.128 R72, [R4+UR43+0x200] ;  /* 0x0002002b04481984 */ /* 0x0002a80008000c00 */
[----:B------:R1:W1:Y:S01]  /*67a0*/  @P1 LDS.128 R76, [R3] ;  /* 0x00000000034c1984 */ /* 0x0002620000000c00 */
[C---:B------:R-:W-:Y:S01]  /*67b0*/  ISETP.NE.AND P1, PT, R93.reuse, 0x4, PT ;  /* 0x000000045d00780c */ /* 0x040fe20003f25270 */
[----:B------:R-:W-:Y:S01]  /*67c0*/  @!PT LDS RZ, [RZ] ;  /* 0x00000000fffff984 */ /* 0x000fe20000000800 */
[----:B------:R-:W-:Y:S01]  /*67d0*/  @!PT LDS RZ, [RZ] ;  /* 0x00000000fffff984 */ /* 0x000fe20000000800 */
[----:B------:R-:W-:Y:S01]  /*67e0*/  @!PT LDS RZ, [RZ] ;  /* 0x00000000fffff984 */ /* 0x000fe20000000800 */
[----:B------:R-:W-:Y:S01]  /*67f0*/  @!PT LDS RZ, [RZ] ;  /* 0x00000000fffff984 */ /* 0x000fe20000000800 */
[----:B------:R5:W-:Y:S06]  /*6800*/  MEMBAR.ALL.CTA ;  /* 0x0000000000007992 */ /* 0x000bec0000008000 */
[----:B-----5:R-:W5:Y:S01]  /*6810*/  FENCE.VIEW.ASYNC.S ;  /* 0x00000000000073c6 */ /* 0x020f620000000000 */
[----:B------:R-:W-:Y:S02]  /*6820*/  SEL R5, RZ, 0x1, P1 ;  /* 0x00000001ff057807 */ /* 0x000fe40000800000 */
[----:B------:R-:W-:Y:S02]  /*6830*/  SEL R93, R93, RZ, P1 ;  /* 0x000000ff5d5d7207 */ /* 0x000fe40000800000 */
[----:B------:R-:W-:Y:S01]  /*6840*/  LOP3.LUT R92, R92, R5, RZ, 0x3c, !PT ;  /* 0x000000055c5c7212 */ /* 0x000fe200078e3cff */
[----:B-----5:R1:W-:Y:S06]  /*6850*/  SYNCS.ARRIVE.TRANS64.RED.A1T0 RZ, [R0+URZ], RZ ;  /* 0x000000ff00ff79a7 */ /* 0x0203ec00081004ff */
.L_x_108:
[----:B------:R-:W-:Y:S05]  /*6860*/  BSYNC B1 ;  /* 0x0000000000017941 */ /* 0x000fea0003800000 */
.L_x_107:
[----:B-1----:R-:W-:Y:S04]  /*6870*/  SHF.R.U32.HI R0, RZ, 0x15, R39 ;  /* 0x00000015ff007819 */ /* 0x002fe80000011627 */
[----:B------:R-:W-:Y:S01]  /*6880*/  LOP3.LUT P1, RZ, R0, 0x3, R87, 0x48, !PT ;  /* 0x0000000300ff7812 */ /* 0x000fe20007824857 */
[----:B------:R-:W-:Y:S01]  /*6890*/  @!UPT UIADD3 URZ, UPT, UPT, URZ, URZ, URZ ;  /* 0x000000fffffff290 */ /* 0x000fe2000fffe0ff */
[----:B----4-:R-:W-:Y:S11]  /*68a0*/  @P0 BRA `(.L_x_112) ;  /* 0x0000000000080947 */ /* 0x010ff60003800000 */
[----:B------:R-:W1:Y:S02]  /*68b0*/  SYNCS.PHASECHK.TRANS64.TRYWAIT P0, [R90+URZ+0xa0], R7 ;  /* 0x0000a0075a0075a7 */ /* 0x000e6400080011ff */
[----:B-1----:R-:W-:Y:S05]  /*68c0*/  @!P0 BRA `(.L_x_113) ;  /* 0x0000004000288947 */ /* 0x002fea0003800000 */
.L_x_112:
[----:B------:R-:W-:Y:S05]  /*68d0*/  @!P1 BRA `(.L_x_114) ;  /* 0x0000000000409947 */ /* 0x000fea0003800000 */
[----:B------:R-:W4:Y:S01]  /*68e0*/  LDCU.64 UR8, c[0x4][0x78] ;  /* 0x01000f00ff0877ac */ /* 0x000f220008000a00 */
[----:B------:R-:W-:Y:S01]  /*68f0*/  MOV R3, 0x0 ;  /* 0x0000000000037802 */ /* 0x000fe20000000f00 */
[----:B------:R-:W-:Y:S02]  /*6900*/  HFMA2 R12, -RZ, RZ, 0, 5.9604644775390625e-08 ;  /* 0x00000001ff0c7431 */ /* 0x000fe400000001ff */
[----:B------:R-:W-:Y:S02]  /*6910*/  IMAD.MOV.U32 R8, RZ, RZ, 0x192 ;  /* 0x00000192ff087424 */ /* 0x000fe400078e00ff */
[----:B------:R-:W-:Y:S01]  /*6920*/  IMAD.MOV.U32 R13, RZ, RZ, RZ ;  /* 0x000000ffff0d7224 */ /* 0x000fe200078e00ff */
[----:B------:R-:W1:Y:S01]  /*6930*/  LDCU.64 UR6, c[0x4][0x80] ;  /* 0x01001000ff0677ac */ /* 0x000e620008000a00 */
[----:B------:R-:W2:Y:S01]  /*6940*/  LDC.64 R2, c[0x4][R3] ;  /* 0x0100000003027b82 */ /* 0x000ea20000000a00 */
[----:B------:R-:W5:Y:S01]  /*6950*/  LDCU.64 UR4, c[0x4][0x18] ;  /* 0x01000300ff0477ac */ /* 0x000f620008000a00 */
[----:B----4-:R-:W-:Y:S01]  /*6960*/  MOV R5, UR9 ;  /* 0x0000000900057c02 */ /* 0x010fe20008000f00 */
[----:B------:R-:W-:Y:S01]  /*6970*/  IMAD.U32 R4, RZ, RZ, UR8 ;  /* 0x00000008ff047e24 */ /* 0x000fe2000f8e00ff */
[----:B-1----:R-:W-:Y:S01]  /*6980*/  MOV R7, UR7 ;  /* 0x0000000700077c02 */ /* 0x002fe20008000f00 */
[----:B------:R-:W-:Y:S01]  /*6990*/  IMAD.U32 R6, RZ, RZ, UR6 ;  /* 0x00000006ff067e24 */ /* 0x000fe2000f8e00ff */
[----:B-----5:R-:W-:Y:S01]  /*69a0*/  MOV R11, UR5 ;  /* 0x00000005000b7c02 */ /* 0x020fe20008000f00 */
[----:B------:R-:W-:Y:S02]  /*69b0*/  IMAD.U32 R10, RZ, RZ, UR4 ;  /* 0x00000004ff0a7e24 */ /* 0x000fe4000f8e00ff */
[----:B------:R-:W-:Y:S07]  /*69c0*/  LEPC R20, `(.L_x_114) ;  /* 0x000000001014794e */ /* 0x000fee0000000000 */
[----:B--23--:R-:W-:Y:S05]  /*69d0*/  CALL.ABS.NOINC R2 ;  /* 0x0000000002007343 */ /* 0x00cfea0003c00000 */
.L_x_114:
[-C--:B--2---:R-:W-:Y:S01]  /*69e0*/  F2FP.F16.E5M2.UNPACK_B R42, R72.reuse ;  /* 0x00000048ff2a723e */ /* 0x084fe200020004ff */
[----:B------:R-:W-:Y:S05]  /*69f0*/  WARPSYNC.ALL ;  /* 0x0000000000007948 */ /* 0x000fea0003800000 */
[----:B------:R-:W-:Y:S01]  /*6a00*/  R2UR UR4, R39 ;  /* 0x00000000270472ca */ /* 0x000fe200000e0000 */
[--C-:B------:R-:W-:Y:S01]  /*6a10*/  HADD2.F32 R40, -RZ, R42.reuse.H0_H0 ;  /* 0x2000002aff287230 */ /* 0x100fe20000004100 */
[----:B------:R-:W-:Y:S01]  /*6a20*/  F2FP.F16.E5M2.UNPACK_B R43, R72.H1 ;  /* 0x00000048ff2b723e */ /* 0x000fe200030004ff */
[----:B------:R-:W-:Y:S01]  /*6a30*/  HADD2.F32 R42, -RZ, R42.H1_H1 ;  /* 0x3000002aff2a7230 */ /* 0x000fe20000004100 */
[-C--:B------:R-:W-:Y:S01]  /*6a40*/  F2FP.F16.E5M2.UNPACK_B R45, R73.reuse ;  /* 0x00000049ff2d723e */ /* 0x080fe200020004ff */
[----:B------:R-:W-:Y:S01]  /*6a50*/  BSSY.RECONVERGENT B0, `(.L_x_115) ;  /* 0x000009e000007945 */ /* 0x000fe20003800200 */
[----:B------:R-:W-:Y:S01]  /*6a60*/  F2FP.F16.E5M2.UNPACK_B R47, R73.H1 ;  /* 0x00000049ff2f723e */ /* 0x000fe200030004ff */
[--C-:B------:R-:W-:Y:S01]  /*6a70*/  HADD2.F32 R44, -RZ, R43.reuse.H0_H0 ;  /* 0x2000002bff2c7230 */ /* 0x100fe20000004100 */
[-C--:B------:R-:W-:Y:S01]  /*6a80*/  F2FP.F16.E5M2.UNPACK_B R49, R74.reuse ;  /* 0x0000004aff31723e */ /* 0x080fe200020004ff */
[----:B------:R-:W-:Y:S01]  /*6a90*/  HADD2.F32 R46, -RZ, R43.H1_H1 ;  /* 0x3000002bff2e7230 */ /* 0x000fe20000004100 */
[----:B------:R-:W-:Y:S01]  /*6aa0*/  F2FP.F16.E5M2.UNPACK_B R51, R74.H1 ;  /* 0x0000004aff33723e */ /* 0x000fe200030004ff */
[--C-:B------:R-:W-:Y:S01]  /*6ab0*/  HADD2.F32 R43, -RZ, R45.reuse.H0_H0 ;  /* 0x2000002dff2b7230 */ /* 0x100fe20000004100 */
[-C--:B------:R-:W-:Y:S01]  /*6ac0*/  F2FP.F16.E5M2.UNPACK_B R53, R75.reuse ;  /* 0x0000004bff35723e */ /* 0x080fe200020004ff */
[----:B-1----:R-:W3:Y:S01]  /*6ad0*/  LDTM.x32 R4, tmem[UR4] ;  /* 0x00000004000479ee */ /* 0x002ee200082c0000 */
[----:B------:R-:W-:Y:S01]  /*6ae0*/  F2FP.F16.E5M2.UNPACK_B R55, R75.H1 ;  /* 0x0000004bff37723e */ /* 0x000fe200030004ff */
[----:B------:R-:W-:Y:S01]  /*6af0*/  HADD2.F32 R48, -RZ, R45.H1_H1 ;  /* 0x3000002dff307230 */ /* 0x000fe20000004100 */
[-C--:B------:R-:W-:Y:S01]  /*6b00*/  F2FP.F16.E5M2.UNPACK_B R57, R76.reuse ;  /* 0x0000004cff39723e */ /* 0x080fe200020004ff */
[----:B------:R-:W-:Y:S01]  /*6b10*/  HADD2.F32 R52, -RZ, R49.H1_H1 ;  /* 0x30000031ff347230 */ /* 0x000fe20000004100 */
[----:B------:R-:W-:Y:S01]  /*6b20*/  IADD3 R112, PT, PT, R84, UR43, RZ ;  /* 0x0000002b54707c10 */ /* 0x000fe2000fffe0ff */
[----:B------:R-:W-:Y:S01]  /*6b30*/  HADD2.F32 R56, -RZ, R53.H1_H1 ;  /* 0x30000035ff387230 */ /* 0x000fe20000004100 */
[----:B------:R-:W-:Y:S01]  /*6b40*/  MOV R101, 0x10 ;  /* 0x0000001000657802 */ /* 0x000fe20000000f00 */
[----:B------:R-:W-:Y:S01]  /*6b50*/  HADD2.F32 R60, -RZ, R57.H1_H1 ;  /* 0x30000039ff3c7230 */ /* 0x000fe20000004100 */
[----:B------:R-:W-:Y:S01]  /*6b60*/  LOP3.LUT P5, RZ, R85, 0x80, RZ, 0xc0, !PT ;  /* 0x0000008055ff7812 */ /* 0x000fe200078ac0ff */
[--C-:B------:R-:W-:Y:S01]  /*6b70*/  HADD2.F32 R45, -RZ, R47.reuse.H0_H0 ;  /* 0x2000002fff2d7230 */ /* 0x100fe20000004100 */
[----:B------:R-:W-:Y:S01]  /*6b80*/  F2FP.F16.E5M2.UNPACK_B R59, R76.H1 ;  /* 0x0000004cff3b723e */ /* 0x000fe200030004ff */
[----:B------:R-:W-:Y:S01]  /*6b90*/  HADD2.F32 R50, -RZ, R47.H1_H1 ;  /* 0x3000002fff327230 */ /* 0x000fe20000004100 */
[----:B------:R-:W-:Y:S01]  /*6ba0*/  SEL R101, R101, 0xfffffff0, !P5 ;  /* 0xfffffff065657807 */ /* 0x000fe20006800000 */
[----:B------:R-:W-:Y:S01]  /*6bb0*/  HADD2.F32 R47, -RZ, R49.H0_H0 ;  /* 0x20000031ff2f7230 */ /* 0x000fe20000004100 */
[-C--:B------:R-:W-:Y:S01]  /*6bc0*/  F2FP.F16.E5M2.UNPACK_B R61, R77.reuse ;  /* 0x0000004dff3d723e */ /* 0x080fe200020004ff */
[--C-:B------:R-:W-:Y:S01]  /*6bd0*/  HADD2.F32 R49, -RZ, R51.reuse.H0_H0 ;  /* 0x20000033ff317230 */ /* 0x100fe20000004100 */
[----:B------:R-:W-:Y:S01]  /*6be0*/  F2FP.F16.E5M2.UNPACK_B R63, R77.H1 ;  /* 0x0000004dff3f723e */ /* 0x000fe200030004ff */
[----:B------:R-:W-:Y:S01]  /*6bf0*/  HADD2.F32 R54, -RZ, R51.H1_H1 ;  /* 0x30000033ff367230 */ /* 0x000fe20000004100 */
[-C--:B------:R-:W-:Y:S01]  /*6c00*/  F2FP.F16.E5M2.UNPACK_B R65, R78.reuse ;  /* 0x0000004eff41723e */ /* 0x080fe200020004ff */
[----:B------:R-:W-:Y:S01]  /*6c10*/  HADD2.F32 R51, -RZ, R53.H0_H0 ;  /* 0x20000035ff337230 */ /* 0x000fe20000004100 */
[----:B------:R-:W-:Y:S01]  /*6c20*/  F2FP.F16.E5M2.UNPACK_B R67, R78.H1 ;  /* 0x0000004eff43723e */ /* 0x000fe200030004ff */
[----:B------:R-:W-:Y:S01]  /*6c30*/  HADD2.F32 R64, -RZ, R61.H1_H1 ;  /* 0x3000003dff407230 */ /* 0x000fe20000004100 */
[----:B------:R-:W-:Y:S01]  /*6c40*/  ISETP.NE.AND P0, PT, R97, RZ, PT ;  /* 0x000000ff6100720c */ /* 0x000fe20003f05270 */
[C---:B---3--:R-:W-:Y:S01]  /*6c50*/  FMUL R0, R38.reuse, R4 ;  /* 0x0000000426007220 */ /* 0x048fe20000400000 */
[C---:B------:R-:W-:Y:S01]  /*6c60*/  FMUL R2, R38.reuse, R5 ;  /* 0x0000000526027220 */ /* 0x040fe20000400000 */
[C---:B------:R-:W-:Y:S01]  /*6c70*/  FMUL R4, R38.reuse, R8 ;  /* 0x0000000826047220 */ /* 0x040fe20000400000 */
[C---:B------:R-:W-:Y:S01]  /*6c80*/  FMUL R5, R38.reuse, R9 ;  /* 0x0000000926057220 */ /* 0x040fe20000400000 */
[C---:B------:R-:W-:Y:S01]  /*6c90*/  FFMA R0, R41.reuse, R40, R0 ;  /* 0x0000002829007223 */ /* 0x040fe20000000000 */
[C---:B------:R-:W-:Y:S01]  /*6ca0*/  FFMA R2, R41.reuse, R42, R2 ;  /* 0x0000002a29027223 */ /* 0x040fe20000000002 */
[C---:B------:R-:W-:Y:S01]  /*6cb0*/  FMUL R8, R38.reuse, R12 ;  /* 0x0000000c26087220 */ /* 0x040fe20000400000 */
[C---:B------:R-:W-:Y:S01]  /*6cc0*/  FMUL R9, R38.reuse, R13 ;  /* 0x0000000d26097220 */ /* 0x040fe20000400000 */
[C---:B------:R-:W-:Y:S01]  /*6cd0*/  FMUL R12, R38.reuse, R16 ;  /* 0x00000010260c7220 */ /* 0x040fe20000400000 */
[C---:B------:R-:W-:Y:S01]  /*6ce0*/  FMUL R13, R38.reuse, R17 ;  /* 0x00000011260d7220 */ /* 0x040fe20000400000 */
[C---:B------:R-:W-:Y:S01]  /*6cf0*/  FMUL R16, R38.reuse, R20 ;  /* 0x0000001426107220 */ /* 0x040fe20000400000 */
[C---:B------:R-:W-:Y:S01]  /*6d00*/  FMUL R17, R38.reuse, R21 ;  /* 0x0000001526117220 */ /* 0x040fe20000400000 */
[C---:B------:R-:W-:Y:S01]  /*6d10*/  FMUL R20, R38.reuse, R24 ;  /* 0x0000001826147220 */ /* 0x040fe20000400000 */
[C---:B------:R-:W-:Y:S01]  /*6d20*/  FMUL R21, R38.reuse, R25 ;  /* 0x0000001926157220 */ /* 0x040fe20000400000 */
[----:B------:R-:W-:Y:S02]  /*6d30*/  HADD2.F32 R68, -RZ, R65.H1_H1 ;  /* 0x30000041ff447230 */ /* 0x000fe40000004100 */
[C---:B------:R-:W-:Y:S01]  /*6d40*/  FMUL R24, R38.reuse, R28 ;  /* 0x0000001c26187220 */ /* 0x040fe20000400000 */
[C---:B------:R-:W-:Y:S01]  /*6d50*/  FMUL R25, R38.reuse, R29 ;  /* 0x0000001d26197220 */ /* 0x040fe20000400000 */
[C---:B------:R-:W-:Y:S01]  /*6d60*/  FMUL R28, R38.reuse, R32 ;  /* 0x00000020261c7220 */ /* 0x040fe20000400000 */
[C---:B------:R-:W-:Y:S01]  /*6d70*/  FMUL R29, R38.reuse, R33 ;  /* 0x00000021261d7220 */ /* 0x040fe20000400000 */
[C---:B------:R-:W-:Y:S01]  /*6d80*/  FMUL R3, R38.reuse, R6 ;  /* 0x0000000626037220 */ /* 0x040fe20000400000 */
[C---:B------:R-:W-:Y:S01]  /*6d90*/  FMUL R7, R38.reuse, R7 ;  /* 0x0000000726077220 */ /* 0x040fe20000400000 */
[----:B------:R-:W-:Y:S01]  /*6da0*/  FMUL R6, R38, R10 ;  /* 0x0000000a26067220 */ /* 0x000fe20000400000 */
[-C--:B------:R-:W-:Y:S01]  /*6db0*/  F2FP.F16.E5M2.UNPACK_B R40, R79.reuse ;  /* 0x0000004fff28723e */ /* 0x080fe200020004ff */
[C---:B------:R-:W-:Y:S01]  /*6dc0*/  FFMA R3, R41.reuse, R44, R3 ;  /* 0x0000002c29037223 */ /* 0x040fe20000000003 */
[C---:B------:R-:W-:Y:S01]  /*6dd0*/  FFMA R7, R41.reuse, R46, R7 ;  /* 0x0000002e29077223 */ /* 0x040fe20000000007 */
[----:B------:R-:W-:Y:S01]  /*6de0*/  F2FP.F16.E5M2.UNPACK_B R42, R79.H1 ;  /* 0x0000004fff2a723e */ /* 0x000fe200030004ff */
[C---:B------:R-:W-:Y:S01]  /*6df0*/  FFMA R4, R41.reuse, R43, R4 ;  /* 0x0000002b29047223 */ /* 0x040fe20000000004 */
[C---:B------:R-:W-:Y:S01]  /*6e00*/  FFMA R5, R41.reuse, R48, R5 ;  /* 0x0000003029057223 */ /* 0x040fe20000000005 */
[----:B------:R-:W-:Y:S01]  /*6e10*/  ISETP.NE.AND P6, PT, R102, RZ, PT ;  /* 0x000000ff6600720c */ /* 0x000fe20003fc5270 */
[----:B------:R-:W-:Y:S01]  /*6e20*/  FFMA R6, R41, R45, R6 ;  /* 0x0000002d29067223 */ /* 0x000fe20000000006 */
[----:B------:R-:W-:Y:S01]  /*6e30*/  F2FP.SATFINITE.E5M2.F32.PACK_AB_MERGE_C R99, R7, R3, RZ ;  /* 0x000000030763723e */ /* 0x000fe200048060ff */
[C---:B------:R-:W-:Y:S01]  /*6e40*/  FMUL R11, R38.reuse, R11 ;  /* 0x0000000b260b7220 */ /* 0x040fe20000400000 */
[C---:B------:R-:W-:Y:S01]  /*6e50*/  FMUL R10, R38.reuse, R14 ;  /* 0x0000000e260a7220 */ /* 0x040fe20000400000 */
[----:B------:R-:W-:Y:S01]  /*6e60*/  FMUL R15, R38, R15 ;  /* 0x0000000f260f7220 */ /* 0x000fe20000400000 */
[----:B------:R-:W-:Y:S01]  /*6e70*/  F2FP.SATFINITE.E5M2.F32.PACK_AB_MERGE_C R104, R2, R0, R99 ;  /* 0x000000000268723e */ /* 0x000fe20004806063 */
[C---:B------:R-:W-:Y:S01]  /*6e80*/  FFMA R11, R41.reuse, R50, R11 ;  /* 0x00000032290b7223 */ /* 0x040fe2000000000b */
[----:B------:R-:W-:Y:S01]  /*6e90*/  IADD3 R99, PT, PT, R112, R101, RZ ;  /* 0x0000006570637210 */ /* 0x000fe20007ffe0ff */
[C---:B------:R-:W-:Y:S01]  /*6ea0*/  FFMA R8, R41.reuse, R47, R8 ;  /* 0x0000002f29087223 */ /* 0x040fe20000000008 */
[----:B------:R-:W-:Y:S01]  /*6eb0*/  FFMA R9, R41, R52, R9 ;  /* 0x0000003429097223 */ /* 0x000fe20000000009 */
[--C-:B------:R-:W-:Y:S01]  /*6ec0*/  HADD2.F32 R53, -RZ, R55.reuse.H0_H0 ;  /* 0x20000037ff357230 */ /* 0x100fe20000004100 */
[----:B------:R-:W-:Y:S01]  /*6ed0*/  F2FP.SATFINITE.E5M2.F32.PACK_AB_MERGE_C R105, R11, R6, RZ ;  /* 0x000000060b69723e */ /* 0x000fe200048060ff */
[C---:B------:R-:W-:Y:S01]  /*6ee0*/  FFMA R10, R41.reuse, R49, R10 ;  /* 0x00000031290a7223 */ /* 0x040fe2000000000a */
[C---:B------:R-:W-:Y:S01]  /*6ef0*/  FFMA R15, R41.reuse, R54, R15 ;  /* 0x00000036290f7223 */ /* 0x040fe2000000000f */
[----:B------:R-:W-:Y:S01]  /*6f00*/  FFMA R12, R41, R51, R12 ;  /* 0x00000033290c7223 */ /* 0x000fe2000000000c */
[----:B------:R-:W-:Y:S01]  /*6f10*/  F2FP.SATFINITE.E5M2.F32.PACK_AB_MERGE_C R105, R5, R4, R105 ;  /* 0x000000040569723e */ /* 0x000fe20004806069 */
[----:B------:R-:W-:Y:S01]  /*6f20*/  FFMA R13, R41, R56, R13 ;  /* 0x00000038290d7223 */ /* 0x000fe2000000000d */
[----:B------:R-:W-:Y:S01]  /*6f30*/  HADD2.F32 R58, -RZ, R55.H1_H1 ;  /* 0x30000037ff3a7230 */ /* 0x000fe20000004100 */
[----:B------:R-:W-:Y:S01]  /*6f40*/  F2FP.SATFINITE.E5M2.F32.PACK_AB_MERGE_C R106, R15, R10, RZ ;  /* 0x0000000a0f6a723e */ /* 0x000fe200048060ff */
[----:B------:R-:W-:Y:S02]  /*6f50*/  HADD2.F32 R55, -RZ, R57.H0_H0 ;  /* 0x20000039ff377230 */ /* 0x000fe40000004100 */
[C---:B------:R-:W-:Y:S01]  /*6f60*/  FMUL R14, R38.reuse, R18 ;  /* 0x00000012260e7220 */ /* 0x040fe20000400000 */
[C---:B------:R-:W-:Y:S01]  /*6f70*/  FMUL R19, R38.reuse, R19 ;  /* 0x0000001326137220 */ /* 0x040fe20000400000 */
[--C-:B------:R-:W-:Y:S02]  /*6f80*/  HADD2.F32 R57, -RZ, R59.reuse.H0_H0 ;  /* 0x2000003bff397230 */ /* 0x100fe40000004100 */
[C---:B------:R-:W-:Y:S01]  /*6f90*/  FMUL R18, R38.reuse, R22 ;  /* 0x0000001626127220 */ /* 0x040fe20000400000 */
[C---:B------:R-:W-:Y:S01]  /*6fa0*/  FFMA R14, R41.reuse, R53, R14 ;  /* 0x00000035290e7223 */ /* 0x040fe2000000000e */
[----:B------:R-:W-:Y:S02]  /*6fb0*/  HADD2.F32 R62, -RZ, R59.H1_H1 ;  /* 0x3000003bff3e7230 */ /* 0x000fe40000004100 */
[C---:B------:R-:W-:Y:S01]  /*6fc0*/  FFMA R19, R41.reuse, R58, R19 ;  /* 0x0000003a29137223 */ /* 0x040fe20000000013 */
[----:B------:R-:W-:Y:S02]  /*6fd0*/  HADD2.F32 R59, -RZ, R61.H0_H0 ;  /* 0x2000003dff3b7230 */ /* 0x000fe40000004100 */
[C---:B------:R-:W-:Y:S01]  /*6fe0*/  FMUL R23, R38.reuse, R23 ;  /* 0x0000001726177220 */ /* 0x040fe20000400000 */
[C---:B------:R-:W-:Y:S01]  /*6ff0*/  FFMA R16, R41.reuse, R55, R16 ;  /* 0x0000003729107223 */ /* 0x040fe20000000010 */
[C---:B------:R-:W-:Y:S01]  /*7000*/  FFMA R17, R41.reuse, R60, R17 ;  /* 0x0000003c29117223 */ /* 0x040fe20000000011 */
[--C-:B------:R-:W-:Y:S02]  /*7010*/  HADD2.F32 R61, -RZ, R63.reuse.H0_H0 ;  /* 0x2000003fff3d7230 */ /* 0x100fe40000004100 */
[C---:B------:R-:W-:Y:S01]  /*7020*/  FFMA R18, R41.reuse, R57, R18 ;  /* 0x0000003929127223 */ /* 0x040fe20000000012 */
[----:B------:R-:W-:Y:S02]  /*7030*/  HADD2.F32 R66, -RZ, R63.H1_H1 ;  /* 0x3000003fff427230 */ /* 0x000fe40000004100 */
[C---:B------:R-:W-:Y:S01]  /*7040*/  FMUL R22, R38.reuse, R26 ;  /* 0x0000001a26167220 */ /* 0x040fe20000400000 */
[----:B------:R-:W-:Y:S02]  /*7050*/  HADD2.F32 R63, -RZ, R65.H0_H0 ;  /* 0x20000041ff3f7230 */ /* 0x000fe40000004100 */
[C---:B------:R-:W-:Y:S01]  /*7060*/  FFMA R23, R41.reuse, R62, R23 ;  /* 0x0000003e29177223 */ /* 0x040fe20000000017 */
[C---:B------:R-:W-:Y:S01]  /*7070*/  FMUL R27, R38.reuse, R27 ;  /* 0x0000001b261b7220 */ /* 0x040fe20000400000 */
[C---:B------:R-:W-:Y:S01]  /*7080*/  FFMA R20, R41.reuse, R59, R20 ;  /* 0x0000003b29147223 */ /* 0x040fe20000000014 */
[C---:B------:R-:W-:Y:S01]  /*7090*/  FFMA R21, R41.reuse, R64, R21 ;  /* 0x0000004029157223 */ /* 0x040fe20000000015 */
[--C-:B------:R-:W-:Y:S02]  /*70a0*/  HADD2.F32 R65, -RZ, R67.reuse.H0_H0 ;  /* 0x20000043ff417230 */ /* 0x100fe40000004100 */
[C---:B------:R-:W-:Y:S01]  /*70b0*/  FFMA R22, R41.reuse, R61, R22 ;  /* 0x0000003d29167223 */ /* 0x040fe20000000016 */
[----:B------:R-:W-:Y:S02]  /*70c0*/  HADD2.F32 R70, -RZ, R67.H1_H1 ;  /* 0x30000043ff467230 */ /* 0x000fe40000004100 */
[C---:B------:R-:W-:Y:S01]  /*70d0*/  FMUL R26, R38.reuse, R30 ;  /* 0x0000001e261a7220 */ /* 0x040fe20000400000 */
[--C-:B------:R-:W-:Y:S02]  /*70e0*/  HADD2.F32 R67, -RZ, R40.reuse.H0_H0 ;  /* 0x20000028ff437230 */ /* 0x100fe40000004100 */
[C---:B------:R-:W-:Y:S01]  /*70f0*/  FFMA R27, R41.reuse, R66, R27 ;  /* 0x00000042291b7223 */ /* 0x040fe2000000001b */
[C---:B------:R-:W-:Y:S01]  /*7100*/  FMUL R31, R38.reuse, R31 ;  /* 0x0000001f261f7220 */ /* 0x040fe20000400000 */
[C---:B------:R-:W-:Y:S01]  /*7110*/  FFMA R24, R41.reuse, R63, R24 ;  /* 0x0000003f29187223 */ /* 0x040fe20000000018 */
[----:B------:R-:W-:Y:S02]  /*7120*/  HADD2.F32 R40, -RZ, R40.H1_H1 ;  /* 0x30000028ff287230 */ /* 0x000fe40000004100 */
[C---:B------:R-:W-:Y:S01]  /*7130*/  FFMA R25, R41.reuse, R68, R25 ;  /* 0x0000004429197223 */ /* 0x040fe20000000019 */
[--C-:B------:R-:W-:Y:S02]  /*7140*/  HADD2.F32 R69, -RZ, R42.reuse.H0_H0 ;  /* 0x2000002aff457230 */ /* 0x100fe40000004100 */
[C---:B------:R-:W-:Y:S01]  /*7150*/  FFMA R26, R41.reuse, R65, R26 ;  /* 0x00000041291a7223 */ /* 0x040fe2000000001a */
[----:B------:R-:W-:Y:S02]  /*7160*/  HADD2.F32 R42, -RZ, R42.H1_H1 ;  /* 0x3000002aff2a7230 */ /* 0x000fe40000004100 */
[C---:B------:R-:W-:Y:S01]  /*7170*/  FMUL R30, R38.reuse, R34 ;  /* 0x00000022261e7220 */ /* 0x040fe20000400000 */
[----:B------:R-:W-:Y:S01]  /*7180*/  FFMA R31, R41, R70, R31 ;  /* 0x00000046291f7223 */ /* 0x000fe2000000001f */
[----:B------:R-:W-:Y:S01]  /*7190*/  FMUL R35, R38, R35 ;  /* 0x0000002326237220 */ /* 0x000fe20000400000 */
[----:B------:R-:W-:Y:S01]  /*71a0*/  F2FP.SATFINITE.E5M2.F32.PACK_AB_MERGE_C R107, R19, R14, RZ ;  /* 0x0000000e136b723e */ /* 0x000fe200048060ff */
[C---:B------:R-:W-:Y:S01]  /*71b0*/  FFMA R28, R41.reuse, R67, R28 ;  /* 0x00000043291c7223 */ /* 0x040fe2000000001c */
[C---:B------:R-:W-:Y:S01]  /*71c0*/  FFMA R29, R41.reuse, R40, R29 ;  /* 0x00000028291d7223 */ /* 0x040fe2000000001d */
[C---:B------:R-:W-:Y:S01]  /*71d0*/  FFMA R30, R41.reuse, R69, R30 ;  /* 0x00000045291e7223 */ /* 0x040fe2000000001e */
[----:B------:R-:W-:Y:S01]  /*71e0*/  FFMA R35, R41, R42, R35 ;  /* 0x0000002a29237223 */ /* 0x000fe20000000023 */
[----:B------:R-:W-:Y:S02]  /*71f0*/  F2FP.SATFINITE.E5M2.F32.PACK_AB_MERGE_C R106, R9, R8, R106 ;  /* 0x00000008096a723e */ /* 0x000fe4000480606a */
[----:B------:R-:W-:Y:S02]  /*7200*/  F2FP.SATFINITE.E5M2.F32.PACK_AB_MERGE_C R107, R13, R12, R107 ;  /* 0x0000000c0d6b723e */ /* 0x000fe4000480606b */
[----:B------:R-:W-:Y:S02]  /*7210*/  F2FP.SATFINITE.E5M2.F32.PACK_AB_MERGE_C R108, R23, R18, RZ ;  /* 0x00000012176c723e */ /* 0x000fe400048060ff */
[----:B------:R-:W-:Y:S01]  /*7220*/  F2FP.SATFINITE.E5M2.F32.PACK_AB_MERGE_C R109, R27, R22, RZ ;  /* 0x000000161b6d723e */ /* 0x000fe200048060ff */
[----:B------:R1:W-:Y:S01]  /*7230*/  STS.128 [R84+UR43+0x4200], R104 ;  /* 0x0042006854007988 */ /* 0x0003e20008000c2b */
[----:B------:R-:W-:Y:S02]  /*7240*/  F2FP.SATFINITE.E5M2.F32.PACK_AB_MERGE_C R103, R31, R26, RZ ;  /* 0x0000001a1f67723e */ /* 0x000fe400048060ff */
[----:B------:R-:W-:Y:S02]  /*7250*/  F2FP.SATFINITE.E5M2.F32.PACK_AB_MERGE_C R113, R35, R30, RZ ;  /* 0x0000001e2371723e */ /* 0x000fe400048060ff */
[----:B------:R-:W-:Y:S02]  /*7260*/  F2FP.SATFINITE.E5M2.F32.PACK_AB_MERGE_C R108, R17, R16, R108 ;  /* 0x00000010116c723e */ /* 0x000fe4000480606c */
[----:B------:R-:W-:Y:S02]  /*7270*/  F2FP.SATFINITE.E5M2.F32.PACK_AB_MERGE_C R109, R21, R20, R109 ;  /* 0x00000014156d723e */ /* 0x000fe4000480606d */
[----:B------:R-:W-:Y:S02]  /*7280*/  F2FP.SATFINITE.E5M2.F32.PACK_AB_MERGE_C R110, R25, R24, R103 ;  /* 0x00000018196e723e */ /* 0x000fe40004806067 */
[----:B------:R-:W-:Y:S02]  /*7290*/  F2FP.SATFINITE.E5M2.F32.PACK_AB_MERGE_C R111, R29, R28, R113 ;  /* 0x0000001c1d6f723e */ /* 0x000fe40004806071 */
[----:B------:R-:W-:Y:S02]  /*72a0*/  LEA R103, R93, UR43, 0x3 ;  /* 0x0000002b5d677c11 */ /* 0x000fe4000f8e18ff */
[----:B------:R-:W-:Y:S01]  /*72b0*/  @P6 SHF.L.U32 R112, R92, 0x1f, RZ ;  /* 0x0000001f5c706819 */ /* 0x000fe200000006ff */
[----:B------:R1:W-:Y:S01]  /*72c0*/  STS.128 [R99+0x4200], R108 ;  /* 0x0042006c63007388 */ /* 0x0003e20000000c00 */
[----:B------:R-:W-:Y:S01]  /*72d0*/  @!PT LDS RZ, [RZ] ;  /* 0x00000000fffff984 */ /* 0x000fe20000000800 */
[----:B------:R-:W-:Y:S01]  /*72e0*/  @!PT LDS RZ, [RZ] ;  /* 0x00000000fffff984 */ /* 0x000fe20000000800 */
[----:B------:R-:W-:Y:S01]  /*72f0*/  @!PT LDS RZ, [RZ] ;  /* 0x00000000fffff984 */ /* 0x000fe20000000800 */
[----:B------:R-:W-:Y:S01]  /*7300*/  @!PT LDS RZ, [RZ] ;  /* 0x00000000fffff984 */ /* 0x000fe20000000800 */
[----:B------:R2:W-:Y:S07]  /*7310*/  MEMBAR.ALL.CTA ;  /* 0x0000000000007992 */ /* 0x0005ee0000008000 */
[----:B--2---:R-:W2:Y:S02]  /*7320*/  FENCE.VIEW.ASYNC.S ;  /* 0x00000000000073c6 */ /* 0x004ea40000000000 */
[----:B--2---:R-:W-:Y:S06]  /*7330*/  BAR.SYNC.DEFER_BLOCKING 0x1, 0x80 ;  /* 0x0042000000007b1d */ /* 0x004fec0000010000 */
[----:B------:R-:W-:Y:S05]  /*7340*/  @P0 BRA `(.L_x_116) ;  /* 0x0000000000380947 */ /* 0x000fea0003800000 */
[----:B------:R-:W-:Y:S01]  /*7350*/  UIADD3 UR4, UPT, UPT, UR43, 0x4200, URZ ;  /* 0x000042002b047890 */ /* 0x000fe2000fffe0ff */
[----:B------:R-:W-:Y:S01]  /*7360*/  UMOV UR51, UR36 ;  /* 0x0000002400337c82 */ /* 0x000fe20008000000 */
[----:B------:R-:W-:Y:S02]  /*7370*/  UIADD3 UR9, UPT, UPT, UR49, 0x80, URZ ;  /* 0x0000008031097890 */ /* 0x000fe4000fffe0ff */
[----:B------:R-:W-:Y:S02]  /*7380*/  UIADD3 UR8, UPT, UPT, UR43, 0x4a00, URZ ;  /* 0x00004a002b087890 */ /* 0x000fe4000fffe0ff */
[----:B------:R-:W-:Y:S01]  /*7390*/  MOV R96, UR4 ;  /* 0x0000000400607c02 */ /* 0x000fe20008000f00 */
[----:B------:R-:W-:Y:S01]  /*73a0*/  UIADD3 UR4, UP0, UPT, UR62, 0x680, URZ ;  /* 0x000006803e047890 */ /* 0x000fe2000ff1e0ff */
[----:B------:R-:W-:Y:S02]  /*73b0*/  UMOV UR10, UR50 ;  /* 0x00000032000a7c82 */ /* 0x000fe40008000000 */
[----:B------:R-:W-:Y:S01]  /*73c0*/  R2UR UR48, R96 ;  /* 0x00000000603072ca */ /* 0x000fe200000e0000 */
[----:B------:R-:W-:Y:S01]  /*73d0*/  UIADD3.X UR5, UPT, UPT, URZ, UR63, URZ, UP0, !UPT ;  /* 0x0000003fff057290 */ /* 0x000fe200087fe4ff */
[----:B------:R-:W-:Y:S11]  /*73e0*/  UMOV UR11, UR36 ;  /* 0x00000024000b7c82 */ /* 0x000ff60008000000 */
[----:B------:R2:W-:Y:S01]  /*73f0*/  UTMASTG.3D [UR48], [UR4] ;  /* 0x00000030040073b5 */ /* 0x0005e20008010000 */
[----:B------:R2:W-:Y:S01]  /*7400*/  UTMASTG.3D [UR8], [UR4] ;  /* 0x00000008040073b5 */ /* 0x0005e20008010000 */
[----:B------:R0:W-:Y:S01]  /*7410*/  UTMACMDFLUSH ;  /* 0x00000000000079b7 */ /* 0x0001e20000000000 */
[----:B--2---:R-:W-:Y:S04]  /*7420*/  DEPBAR.LE SB0, 0x1 ;  /* 0x000080400000791a */ /* 0x004fe80000000000 */
.L_x_116:
[----:B------:R-:W-:Y:S05]  /*7430*/  BSYNC.RECONVERGENT B0 ;  /* 0x0000000000007941 */ /* 0x000fea0003800200 */
.L_x_115:
[----:B------:R-:W-:Y:S06]  /*7440*/  BAR.SYNC.DEFER_BLOCKING 0x1, 0x80 ;  /* 0x0042000000007b1d */ /* 0x000fec0000010000 */
[----:B------:R-:W2:Y:S01]  /*7450*/  @P6 SYNCS.PHASECHK.TRANS64.TRYWAIT P0, [R103+URZ+0x30], R112 ;  /* 0x00003070670065a7 */ /* 0x000ea200080011ff */
[----:B------:R-:W-:Y:S01]  /*7460*/  BSSY B1, `(.L_x_117) ;  /* 0x0000020000017945 */ /* 0x000fe20003800000 */
[----:B--2---:R-:W-:Y:S03]  /*7470*/  @P6 SEL R71, RZ, 0x1, !P0 ;  /* 0x00000001ff476807 */ /* 0x004fe60004000000 */
[----:B------:R-:W-:Y:S05]  /*7480*/  @!P6 BRA `(.L_x_118) ;  /* 0x000000000074e947 */ /* 0x000fea0003800000 */
[----:B------:R-:W-:Y:S01]  /*7490*/  ISETP.NE.AND P1, PT, R100, RZ, PT ;  /* 0x000000ff6400720c */ /* 0x000fe20003f25270 */
[----:B------:R-:W2:Y:S01]  /*74a0*/  S2R R0, SR_CgaCtaId ;  /* 0x0000000000007919 */ /* 0x000ea20000008800 */
[----:B------:R-:W-:Y:S01]  /*74b0*/  ISETP.NE.AND P0, PT, R71, RZ, PT ;  /* 0x000000ff4700720c */ /* 0x000fe20003f05270 */
[----:B------:R-:W-:Y:S10]  /*74c0*/  BSSY B0, `(.L_x_119) ;  /* 0x0000008000007945 */ /* 0x000ff40003800000 */
[----:B------:R-:W-:Y:S05]  /*74d0*/  @P1 IMAD R2, R93, 0x1000, R84 ;  /* 0x000010005d021824 */ /* 0x000fea00078e0254 */
[----:B------:R-:W-:Y:S05]  /*74e0*/  @P1 IADD3 R4, PT, PT, R2, UR43, RZ ;  /* 0x0000002b02041c10 */ /* 0x000fea000fffe0ff */
[----:B------:R-:W-:Y:S01]  /*74f0*/  @P1 IMAD.IADD R3, R4, 0x1, R101 ;  /* 0x0000000104031824 */ /* 0x000fe200078e0265 */
[----:B------:R-:W-:Y:S06]  /*7500*/  @P0 BRA `(.L_x_120) ;  /* 0x00000000000c0947 */ /* 0x000fec0003800000 */
[----:B------:R-:W-:Y:S04]  /*7510*/  SHF.L.U32 R4, R92, 0x1f, RZ ;  /* 0x0000001f5c047819 */ /* 0x000fe800000006ff */
[----:B------:R-:W3:Y:S02]  /*7520*/  SYNCS.PHASECHK.TRANS64.TRYWAIT P0, [R103+URZ+0x30], R4 ;  /* 0x00003004670075a7 */ /* 0x000ee400080011ff */
[----:B---3--:R-:W-:Y:S05]  /*7530*/  @!P0 BRA `(.L_x_121) ;  /* 0x0000003400208947 */ /* 0x008fea0003800000 */
.L_x_120:
[----:B------:R-:W-:Y:S05]  /*7540*/  BSYNC B0 ;  /* 0x0000000000007941 */ /* 0x000fea0003800000 */
.L_x_119:
[----:B------:R-:W-:Y:S01]  /*7550*/  ISETP.NE.AND P0, PT, R100, RZ, PT ;  /* 0x000000ff6400720c */ /* 0x000fe20003f05270 */
[----:B---3--:R-:W-:Y:S02]  /*7560*/  VIADD R103, R103, 0x50 ;  /* 0x0000005067677836 */ /* 0x008fe40000000000 */
[----:B------:R-:W-:Y:S03]  /*7570*/  VIADD R93, R93, 0x1 ;  /* 0x000000015d5d7836 */ /* 0x000fe60000000000 */
[----:B--2---:R-:W-:Y:S07]  /*7580*/  PRMT R0, R0, 0x654, R103 ;  /* 0x0000065400007816 */ /* 0x004fee0000000067 */
[----:B------:R2:W3:Y:S04]  /*7590*/  @P0 LDS.128 R72, [R2+UR43+0x200] ;  /* 0x0002002b02480984 */ /* 0x0004e80008000c00 */
[----:B------:R2:W4:Y:S01]  /*75a0*/  @P0 LDS.128 R76, [R3+0x200] ;  /* 0x00020000034c0984 */ /* 0x0005220000000c00 */
        /* <DEDUP_REMOVED lines=11> */
.L_x_118:
[----:B------:R-:W-:Y:S05]  /*7660*/  BSYNC B1 ;  /* 0x0000000000017941 */ /* 0x000fea0003800000 */
.L_x_117:
[----:B--2---:R-:W-:Y:S05]  /*7670*/  VIADD R0, R39, 0x20 ;  /* 0x0000002027007836 */ /* 0x004fea0000000000 */
[----:B------:R-:W-:Y:S04]  /*7680*/  SHF.R.U32.HI R0, RZ, 0x15, R0 ;  /* 0x00000015ff007819 */ /* 0x000fe80000011600 */
[----:B------:R-:W-:Y:S11]  /*7690*/  LOP3.LUT P0, RZ, R0, 0x3, R87, 0x48, !PT ;  /* 0x0000000300ff7812 */ /* 0x000ff60007804857 */
[----:B------:R-:W-:Y:S02]  /*76a0*/  @!UPT UIADD3 URZ, UPT, UPT, URZ, URZ, URZ ;  /* 0x000000fffffff290 */ /* 0x000fe4000fffe0ff */
[----:B------:R-:W-:Y:S05]  /*76b0*/  @!P0 BRA `(.L_x_122) ;  /* 0x0000000000408947 */ /* 0x000fea0003800000 */
[----:B------:R-:W2:Y:S01]  /*76c0*/  LDCU.64 UR8, c[0x4][0x78] ;  /* 0x01000f00ff0877ac */ /* 0x000ea20008000a00 */
[----:B------:R-:W-:Y:S01]  /*76d0*/  MOV R3, 0x0 ;  /* 0x0000000000037802 */ /* 0x000fe20000000f00 */
[----:B------:R-:W-:Y:S02]  /*76e0*/  HFMA2 R12, -RZ, RZ, 0, 5.9604644775390625e-08 ;  /* 0x00000001ff0c7431 */ /* 0x000fe400000001ff */
[----:B------:R-:W-:Y:S02]  /*76f0*/  IMAD.MOV.U32 R8, RZ, RZ, 0x192 ;  /* 0x00000192ff087424 */ /* 0x000fe400078e00ff */
[----:B------:R-:W-:Y:S01]  /*7700*/  IMAD.MOV.U32 R13, RZ, RZ, RZ ;  /* 0x000000ffff0d7224 */ /* 0x000fe200078e00ff */
[----:B------:R-:W5:Y:S01]  /*7710*/  LDCU.64 UR6, c[0x4][0x80] ;  /* 0x01001000ff0677ac */ /* 0x000f620008000a00 */
[----:B------:R-:W1:Y:S01]  /*7720*/  LDC.64 R2, c[0x4][R3] ;  /* 0x0100000003027b82 */ /* 0x000e620000000a00 */
[----:B------:R-:W3:Y:S01]  /*7730*/  LDCU.64 UR4, c[0x4][0x18] ;  /* 0x01000300ff0477ac */ /* 0x000ee20008000a00 */
[----:B--2---:R-:W-:Y:S01]  /*7740*/  MOV R5, UR9 ;  /* 0x0000000900057c02 */ /* 0x004fe20008000f00 */
[----:B------:R-:W-:Y:S01]  /*7750*/  IMAD.U32 R4, RZ, RZ, UR8 ;  /* 0x00000008ff047e24 */ /* 0x000fe2000f8e00ff */
[----:B-----5:R-:W-:Y:S01]  /*7760*/  MOV R7, UR7 ;  /* 0x0000000700077c02 */ /* 0x020fe20008000f00 */
[----:B------:R-:W-:Y:S01]  /*7770*/  IMAD.U32 R6, RZ, RZ, UR6 ;  /* 0x00000006ff067e24 */ /* 0x000fe2000f8e00ff */
[----:B---3--:R-:W-:Y:S01]  /*7780*/  MOV R11, UR5 ;  /* 0x00000005000b7c02 */ /* 0x008fe20008000f00 */
[----:B------:R-:W-:Y:S02]  /*7790*/  IMAD.U32 R10, RZ, RZ, UR4 ;  /* 0x00000004ff0a7e24 */ /* 0x000fe4000f8e00ff */
[----:B------:R-:W-:Y:S07]  /*77a0*/  LEPC R20, `(.L_x_122) ;  /* 0x000000001014794e */ /* 0x000fee0000000000 */
[----:B-1--4-:R-:W-:Y:S05]  /*77b0*/  CALL.ABS.NOINC R2 ;  /* 0x0000000002007343 */ /* 0x012fea0003c00000 */
.L_x_122:
[-C--:B---3--:R-:W-:Y:S01]  /*77c0*/  F2FP.F16.E5M2.UNPACK_B R42, R72.reuse ;  /* 0x00000048ff2a723e */ /* 0x088fe200020004ff */
        /* <DEDUP_REMOVED lines=13> */
[----:B------:R-:W-:Y:S01]  /*78a0*/  F2FP.F16.E5M2.UNPACK_B R54, R75 ;  /* 0x0000004bff36723e */ /* 0x000fe200020004ff */
[----:B------:R-:W2:Y:S01]  /*78b0*/  LDTM.x32 R4, tmem[UR4+0x20] ;  /* 0x00002004000479ee */ /* 0x000ea200082c0000 */
[----:B------:R-:W-:Y:S01]  /*78c0*/  HADD2.F32 R46, -RZ, R46.H1_H1 ;  /* 0x3000002eff2e7230 */ /* 0x000fe20000004100 */
[----:B----4-:R-:W-:Y:S01]  /*78d0*/  F2FP.F16.E5M2.UNPACK_B R58, R76 ;  /* 0x0000004cff3a723e */ /* 0x010fe200020004ff */
[--C-:B------:R-:W-:Y:S01]  /*78e0*/  HADD2.F32 R49, -RZ, R50.reuse.H0_H0 ;  /* 0x20000032ff317230 */ /* 0x100fe20000004100 */
[----:B------:R-:W-:Y:S01]  /*78f0*/  F2FP.F16.E5M2.UNPACK_B R62, R77 ;  /* 0x0000004dff3e723e */ /* 0x000fe200020004ff */
[----:B------:R-:W-:Y:S01]  /*7900*/  HADD2.F32 R50, -RZ, R50.H1_H1 ;  /* 0x30000032ff327230 */ /* 0x000fe20000004100 */
[----:B------:R-:W-:Y:S01]  /*7910*/  F2FP.F16.E5M2.UNPACK_B R66, R78 ;  /* 0x0000004eff42723e */ /* 0x000fe200020004ff */
[--C-:B------:R-:W-:Y:S01]  /*7920*/  HADD2.F32 R53, -RZ, R54.reuse.H0_H0 ;  /* 0x20000036ff357230 */ /* 0x100fe20000004100 */
[----:B------:R-:W-:Y:S01]  /*7930*/  F2FP.F16.E5M2.UNPACK_B R70, R79 ;  /* 0x0000004fff46723e */ /* 0x000fe200020004ff */
[----:B------:R-:W-:Y:S01]  /*7940*/  HADD2.F32 R54, -RZ, R54.H1_H1 ;  /* 0x30000036ff367230 */ /* 0x000fe20000004100 */
[----:B------:R-:W-:Y:S01]  /*7950*/  F2FP.F16.E5M2.UNPACK_B R56, R75.H1 ;  /* 0x0000004bff38723e */ /* 0x000fe200030004ff */
[--C-:B------:R-:W-:Y:S01]  /*7960*/  HADD2.F32 R57, -RZ, R58.reuse.H0_H0 ;  /* 0x2000003aff397230 */ /* 0x100fe20000004100 */
[----:B------:R-:W-:Y:S01]  /*7970*/  F2FP.F16.E5M2.UNPACK_B R60, R76.H1 ;  /* 0x0000004cff3c723e */ /* 0x000fe200030004ff */
[----:B------:R-:W-:Y:S01]  /*7980*/  HADD2.F32 R58, -RZ, R58.H1_H1 ;  /* 0x3000003aff3a7230 */ /* 0x000fe20000004100 */
[----:B------:R-:W-:Y:S01]  /*7990*/  F2FP.F16.E5M2.UNPACK_B R64, R77.H1 ;  /* 0x0000004dff40723e */ /* 0x000fe200030004ff */
[--C-:B------:R-:W-:Y:S01]  /*79a0*/  HADD2.F32 R61, -RZ, R62.reuse.H0_H0 ;  /* 0x2000003eff3d7230 */ /* 0x100fe20000004100 */
[----:B------:R-:W-:Y:S01]  /*79b0*/  F2FP.F16.E5M2.UNPACK_B R68, R78.H1 ;  /* 0x0000004eff44723e */ /* 0x000fe200030004ff */
[----:B------:R-:W-:Y:S01]  /*79c0*/  HADD2.F32 R62, -RZ, R62.H1_H1 ;  /* 0x3000003eff3e7230 */ /* 0x000fe20000004100 */
[----:B------:R-:W-:Y:S01]  /*79d0*/  ISETP.NE.AND P0, PT, R97, RZ, PT ;  /* 0x000000ff6100720c */ /* 0x000fe20003f05270 */
[--C-:B------:R-:W-:Y:S01]  /*79e0*/  HADD2.F32 R65, -RZ, R66.reuse.H0_H0 ;  /* 0x20000042ff417230 */ /* 0x100fe20000004100 */
[----:B------:R-:W-:Y:S01]  /*79f0*/  ISETP.NE.AND P6, PT, R102, RZ, PT ;  /* 0x000000ff6600720c */ /* 0x000fe20003fc5270 */
[----:B------:R-:W-:Y:S02]  /*7a00*/  HADD2.F32 R66, -RZ, R66.H1_H1 ;  /* 0x30000042ff427230 */ /* 0x000fe40000004100 */
[--C-:B------:R-:W-:Y:S02]  /*7a10*/  HADD2.F32 R69, -RZ, R70.reuse.H0_H0 ;  /* 0x20000046ff457230 */ /* 0x100fe40000004100 */
[C---:B--2---:R-:W-:Y:S01]  /*7a20*/  FMUL R0, R38.reuse, R4 ;  /* 0x0000000426007220 */ /* 0x044fe20000400000 */
        /* <DEDUP_REMOVED lines=20> */
[--C-:B------:R-:W-:Y:S02]  /*7b70*/  HADD2.F32 R47, -RZ, R48.reuse.H0_H0 ;  /* 0x20000030ff2f7230 */ /* 0x100fe40000004100 */
[C---:B------:R-:W-:Y:S01]  /*7b80*/  FMUL R6, R38.reuse, R10 ;  /* 0x0000000a26067220 */ /* 0x040fe20000400000 */
[C---:B------:R-:W-:Y:S01]  /*7b90*/  FFMA R3, R41.reuse, R42, R3 ;  /* 0x0000002a29037223 */ /* 0x040fe20000000003 */
[----:B------:R-:W-:Y:S02]  /*7ba0*/  HADD2.F32 R48, -RZ, R48.H1_H1 ;  /* 0x30000030ff307230 */ /* 0x000fe40000004100 */
[C---:B------:R-:W-:Y:S01]  /*7bb0*/  FFMA R7, R41.reuse, R44, R7 ;  /* 0x0000002c29077223 */ /* 0x040fe20000000007 */
[C---:B------:R-:W-:Y:S01]  /*7bc0*/  FFMA R4, R41.reuse, R45, R4 ;  /* 0x0000002d29047223 */ /* 0x040fe20000000004 */
[C---:B------:R-:W-:Y:S01]  /*7bd0*/  FFMA R5, R41.reuse, R46, R5 ;  /* 0x0000002e29057223 */ /* 0x040fe20000000005 */
[----:B------:R-:W-:Y:S01]  /*7be0*/  FFMA R6, R41, R47, R6 ;  /* 0x0000002f29067223 */ /* 0x000fe20000000006 */
[----:B------:R-:W-:Y:S01]  /*7bf0*/  FMUL R11, R38, R11 ;  /* 0x0000000b260b7220 */ /* 0x000fe20000400000 */
[----:B------:R-:W-:Y:S01]  /*7c00*/  F2FP.F16.E5M2.UNPACK_B R40, R79.H1 ;  /* 0x0000004fff28723e */ /* 0x000fe200030004ff */
[--C-:B------:R-:W-:Y:S01]  /*7c10*/  HADD2.F32 R51, -RZ, R52.reuse.H0_H0 ;  /* 0x20000034ff337230 */ /* 0x100fe20000004100 */
[----:B------:R-:W-:Y:S01]  /*7c20*/  F2FP.SATFINITE.E5M2.F32.PACK_AB_MERGE_C R103, R7, R3, RZ ;  /* 0x000000030767723e */ /* 0x000fe200048060ff */
[C---:B------:R-:W-:Y:S01]  /*7c30*/  FFMA R11, R41.reuse, R48, R11 ;  /* 0x00000030290b7223 */ /* 0x040fe2000000000b */
[C---:B------:R-:W-:Y:S01]  /*7c40*/  FFMA R8, R41.reuse, R49, R8 ;  /* 0x0000003129087223 */ /* 0x040fe20000000008 */
[----:B------:R-:W-:Y:S01]  /*7c50*/  FFMA R9, R41, R50, R9 ;  /* 0x0000003229097223 */ /* 0x000fe20000000009 */
[----:B-1----:R-:W-:Y:S01]  /*7c60*/  F2FP.SATFINITE.E5M2.F32.PACK_AB_MERGE_C R104, R2, R0, R103 ;  /* 0x000000000268723e */ /* 0x002fe20004806067 */
[----:B------:R-:W-:Y:S01]  /*7c70*/  HADD2.F32 R52, -RZ, R52.H1_H1 ;  /* 0x30000034ff347230 */ /* 0x000fe20000004100 */
[----:B------:R-:W-:Y:S01]  /*7c80*/  F2FP.SATFINITE.E5M2.F32.PACK_AB_MERGE_C R105, R11, R6, RZ ;  /* 0x000000060b69723e */ /* 0x000fe200048060ff */
[C---:B------:R-:W-:Y:S01]  /*7c90*/  FMUL R10, R38.reuse, R14 ;  /* 0x0000000e260a7220 */ /* 0x040fe20000400000 */
[C---:B------:R-:W-:Y:S01]  /*7ca0*/  FMUL R15, R38.reuse, R15 ;  /* 0x0000000f260f7220 */ /* 0x040fe20000400000 */
[--C-:B------:R-:W-:Y:S01]  /*7cb0*/  HADD2.F32 R55, -RZ, R56.reuse.H0_H0 ;  /* 0x20000038ff377230 */ /* 0x100fe20000004100 */
[----:B------:R-:W-:Y:S01]  /*7cc0*/  F2FP.SATFINITE.E5M2.F32.PACK_AB_MERGE_C R105, R5, R4, R105 ;  /* 0x000000040569723e */ /* 0x000fe20004806069 */
[C---:B------:R-:W-:Y:S01]  /*7cd0*/  FFMA R10, R41.reuse, R51, R10 ;  /* 0x00000033290a7223 */ /* 0x040fe2000000000a */
[C---:B------:R-:W-:Y:S01]  /*7ce0*/  FFMA R15, R41.reuse, R52, R15 ;  /* 0x00000034290f7223 */ /* 0x040fe2000000000f */
[C---:B------:R-:W-:Y:S01]  /*7cf0*/  FFMA R12, R41.reuse, R53, R12 ;  /* 0x00000035290c7223 */ /* 0x040fe2000000000c */
[C---:B------:R-:W-:Y:S01]  /*7d00*/  FFMA R13, R41.reuse, R54, R13 ;  /* 0x00000036290d7223 */ /* 0x040fe2000000000d */
[----:B------:R-:W-:Y:S02]  /*7d10*/  HADD2.F32 R56, -RZ, R56.H1_H1 ;  /* 0x30000038ff387230 */ /* 0x000fe40000004100 */
[C---:B------:R-:W-:Y:S01]  /*7d20*/  FMUL R14, R38.reuse, R18 ;  /* 0x00000012260e7220 */ /* 0x040fe20000400000 */
[C---:B------:R-:W-:Y:S01]  /*7d30*/  FMUL R19, R38.reuse, R19 ;  /* 0x0000001326137220 */ /* 0x040fe20000400000 */
[--C-:B------:R-:W-:Y:S02]  /*7d40*/  HADD2.F32 R59, -RZ, R60.reuse.H0_H0 ;  /* 0x2000003cff3b7230 */ /* 0x100fe40000004100 */
[C---:B------:R-:W-:Y:S01]  /*7d50*/  FMUL R18, R38.reuse, R22 ;  /* 0x0000001626127220 */ /* 0x040fe20000400000 */
[C---:B------:R-:W-:Y:S01]  /*7d60*/  FFMA R14, R41.reuse, R55, R14 ;  /* 0x00000037290e7223 */ /* 0x040fe2000000000e */
[----:B------:R-:W-:Y:S02]  /*7d70*/  HADD2.F32 R60, -RZ, R60.H1_H1 ;  /* 0x3000003cff3c7230 */ /* 0x000fe40000004100 */
        /* <DEDUP_REMOVED lines=27> */
[----:B------:R-:W-:Y:S01]  /*7f30*/  FFMA R28, R41, R69, R28 ;  /* 0x00000045291c7223 */ /* 0x000fe2000000001c */
[----:B------:R-:W-:Y:S01]  /*7f40*/  F2FP.SATFINITE.E5M2.F32.PACK_AB_MERGE_C R107, R19, R14, RZ ;  /* 0x0000000e136b723e */ /* 0x000fe200048060ff */
        /* <DEDUP_REMOVED lines=25> */
[----:B------:R-:W-:Y:S02]  /*80e0*/  UIADD3 UR4, UP0, UPT, UR62, 0x680, URZ ;  /* 0x000006803e047890 */ /* 0x000fe4000ff1e0ff */
[----:B------:R-:W-:Y:S02]  /*80f0*/  UIADD3 UR13, UPT, UPT, UR49, 0x20, URZ ;  /* 0x00000020310d7890 */ /* 0x000fe4000fffe0ff */
[----:B------:R-:W-:Y:S02]  /*8100*/  UIADD3 UR12, UPT, UPT, UR43, 0x5200, URZ ;  /* 0x000052002b0c7890 */ /* 0x000fe4000fffe0ff */
[----:B------:R-:W-:Y:S01]  /*8110*/  UIADD3.X UR5, UPT, UPT, URZ, UR63, URZ, UP0, !UPT ;  /* 0x0000003fff057290 */ /* 0x000fe200087fe4ff */
[----:B------:R-:W-:Y:S01]  /*8120*/  UMOV UR14, UR50 ;  /* 0x00000032000e7c82 */ /* 0x000fe20008000000 */
[----:B------:R-:W-:Y:S01]  /*8130*/  UMOV UR15, UR36 ;  /* 0x00000024000f7c82 */ /* 0x000fe20008000000 */
[----:B------:R-:W-:Y:S02]  /*8140*/  UIADD3 UR9, UPT, UPT, UR49, 0xa0, URZ ;  /* 0x000000a031097890 */ /* 0x000fe4000fffe0ff */
[----:B------:R-:W-:Y:S01]  /*8150*/  UIADD3 UR8, UPT, UPT, UR43, 0x5a00, URZ ;  /* 0x00005a002b087890 */ /* 0x000fe2000fffe0ff */
[----:B------:R-:W-:Y:S03]  /*8160*/  UMOV UR10, UR50 ;  /* 0x00000032000a7c82 */ /* 0x000fe60008000000 */
[----:B------:R2:W-:Y:S01]  /*8170*/  UTMASTG.3D [UR12], [UR4] ;  /* 0x0000000c040073b5 */ /* 0x0005e20008010000 */
[----:B------:R-:W-:Y:S04]  /*8180*/  UMOV UR11, UR36 ;  /* 0x00000024000b7c82 */ /* 0x000fe80008000000 */
[----:B------:R2:W-:Y:S01]  /*8190*/  UTMASTG.3D [UR8], [UR4] ;  /* 0x00000008040073b5 */ /* 0x0005e20008010000 */
[----:B------:R0:W-:Y:S01]  /*81a0*/  UTMACMDFLUSH ;  /* 0x00000000000079b7 */ /* 0x0001e20000000000 */
[----:B--2---:R-:W-:Y:S04]  /*81b0*/  DEPBAR.LE SB0, 0x1 ;  /* 0x000080400000791a */ /* 0x004fe80000000000 */
.L_x_124:
[----:B------:R-:W-:Y:S05]  /*81c0*/  BSYNC.RECONVERGENT B0 ;  /* 0x0000000000007941 */ /* 0x000fea0003800200 */
.L_x_123:
        /* <DEDUP_REMOVED lines=16> */
.L_x_128:
[----:B------:R-:W-:Y:S05]  /*82d0*/  BSYNC B0 ;  /* 0x0000000000007941 */ /* 0x000fea0003800000 */
.L_x_127:
        /* <DEDUP_REMOVED lines=17> */
.L_x_126:
[----:B------:R-:W-:Y:S05]  /*83f0*/  BSYNC B1 ;  /* 0x0000000000017941 */ /* 0x000fea0003800000 */
.L_x_125:
        /* <DEDUP_REMOVED lines=21> */
.L_x_130:
        /* <DEDUP_REMOVED lines=17> */
[----:B------:R-:W-:Y:S01]  /*8660*/  ISETP.NE.AND P6, PT, R102, RZ, PT ;  /* 0x000000ff6600720c */ /* 0x000fe20003fc5270 */
[--C-:B------:R-:W-:Y:S01]  /*8670*/  HADD2.F32 R49, -RZ, R50.reuse.H0_H0 ;  /* 0x20000032ff317230 */ /* 0x100fe20000004100 */
[----:B----4-:R-:W-:Y:S01]  /*8680*/  F2FP.F16.E5M2.UNPACK_B R58, R76 ;  /* 0x0000004cff3a723e */ /* 0x010fe200020004ff */
[----:B------:R-:W-:Y:S01]  /*8690*/  HADD2.F32 R50, -RZ, R50.H1_H1 ;  /* 0x30000032ff327230 */ /* 0x000fe20000004100 */
[----:B------:R-:W-:Y:S01]  /*86a0*/  F2FP.F16.E5M2.UNPACK_B R62, R77 ;  /* 0x0000004dff3e723e */ /* 0x000fe200020004ff */
[--C-:B------:R-:W-:Y:S01]  /*86b0*/  HADD2.F32 R53, -RZ, R54.reuse.H0_H0 ;  /* 0x20000036ff357230 */ /* 0x100fe20000004100 */
[----:B------:R-:W-:Y:S01]  /*86c0*/  F2FP.F16.E5M2.UNPACK_B R66, R78 ;  /* 0x0000004eff42723e */ /* 0x000fe200020004ff */
[----:B------:R-:W-:Y:S01]  /*86d0*/  HADD2.F32 R54, -RZ, R54.H1_H1 ;  /* 0x30000036ff367230 */ /* 0x000fe20000004100 */
[----:B------:R-:W-:Y:S01]  /*86e0*/  F2FP.F16.E5M2.UNPACK_B R70, R79 ;  /* 0x0000004fff46723e */ /* 0x000fe200020004ff */
[--C-:B------:R-:W-:Y:S01]  /*86f0*/  HADD2.F32 R57, -RZ, R58.reuse.H0_H0 ;  /* 0x2000003aff397230 */ /* 0x100fe20000004100 */
[----:B------:R-:W-:Y:S01]  /*8700*/  F2FP.F16.E5M2.UNPACK_B R56, R75.H1 ;  /* 0x0000004bff38723e */ /* 0x000fe200030004ff */
[----:B------:R-:W-:Y:S01]  /*8710*/  HADD2.F32 R58, -RZ, R58.H1_H1 ;  /* 0x3000003aff3a7230 */ /* 0x000fe20000004100 */
[----:B------:R-:W-:Y:S01]  /*8720*/  F2FP.F16.E5M2.UNPACK_B R60, R76.H1 ;  /* 0x0000004cff3c723e */ /* 0x000fe200030004ff */
[--C-:B------:R-:W-:Y:S01]  /*8730*/  HADD2.F32 R61, -RZ, R62.reuse.H0_H0 ;  /* 0x2000003eff3d7230 */ /* 0x100fe20000004100 */
[----:B------:R-:W-:Y:S01]  /*8740*/  F2FP.F16.E5M2.UNPACK_B R64, R77.H1 ;  /* 0x0000004dff40723e */ /* 0x000fe200030004ff */
[----:B------:R-:W-:Y:S01]  /*8750*/  HADD2.F32 R62, -RZ, R62.H1_H1 ;  /* 0x3000003eff3e7230 */ /* 0x000fe20000004100 */
[----:B------:R-:W-:Y:S01]  /*8760*/  F2FP.F16.E5M2.UNPACK_B R68, R78.H1 ;  /* 0x0000004eff44723e */ /* 0x000fe200030004ff */
        /* <DEDUP_REMOVED lines=112> */
[----:B------:R-:W-:Y:S02]  /*8e70*/  UIADD3 UR4, UPT, UPT, UR43, 0x4200, URZ ;  /* 0x000042002b047890 */ /* 0x000fe4000fffe0ff */
[----:B------:R-:W-:Y:S01]  /*8e80*/  UIADD3 UR9, UPT, UPT, UR49, 0x40, URZ ;  /* 0x0000004031097890 */ /* 0x000fe2000fffe0ff */
[----:B------:R-:W-:Y:S01]  /*8e90*/  UMOV UR10, UR50 ;  /* 0x00000032000a7c82 */ /* 0x000fe20008000000 */
[----:B------:R-:W-:Y:S02]  /*8ea0*/  UMOV UR11, UR36 ;  /* 0x00000024000b7c82 */ /* 0x000fe40008000000 */
[----:B------:R-:W-:Y:S01]  /*8eb0*/  MOV R96, UR4 ;  /* 0x0000000400607c02 */ /* 0x000fe20008000f00 */
[----:B------:R-:W-:Y:S02]  /*8ec0*/  UIADD3 UR4, UP0, UPT, UR62, 0x680, URZ ;  /* 0x000006803e047890 */ /* 0x000fe4000ff1e0ff */
[----:B------:R-:W-:Y:S01]  /*8ed0*/  UIADD3 UR13, UPT, UPT, UR49, 0xc0, URZ ;  /* 0x000000c0310d7890 */ /* 0x000fe2000fffe0ff */
[----:B------:R-:W-:Y:S01]  /*8ee0*/  R2UR UR8, R96 ;  /* 0x00000000600872ca */ /* 0x000fe200000e0000 */
[----:B------:R-:W-:Y:S02]  /*8ef0*/  UIADD3.X UR5, UPT, UPT, URZ, UR63, URZ, UP0, !UPT ;  /* 0x0000003fff057290 */ /* 0x000fe400087fe4ff */
[----:B------:R-:W-:Y:S01]  /*8f00*/  UIADD3 UR12, UPT, UPT, UR43, 0x4a00, URZ ;  /* 0x00004a002b0c7890 */ /* 0x000fe2000fffe0ff */
[----:B------:R-:W-:Y:S01]  /*8f10*/  UMOV UR14, UR50 ;  /* 0x00000032000e7c82 */ /* 0x000fe20008000000 */
[----:B------:R-:W-:Y:S08]  /*8f20*/  UMOV UR15, UR36 ;  /* 0x00000024000f7c82 */ /* 0x000ff00008000000 */
[----:B------:R2:W-:Y:S01]  /*8f30*/  UTMASTG.3D [UR8], [UR4] ;  /* 0x00000008040073b5 */ /* 0x0005e20008010000 */
[----:B------:R2:W-:Y:S01]  /*8f40*/  UTMASTG.3D [UR12], [UR4] ;  /* 0x0000000c040073b5 */ /* 0x0005e20008010000 */
[----:B------:R0:W-:Y:S01]  /*8f50*/  UTMACMDFLUSH ;  /* 0x00000000000079b7 */ /* 0x0001e20000000000 */
[----:B--2---:R-:W-:Y:S04]  /*8f60*/  DEPBAR.LE SB0, 0x1 ;  /* 0x000080400000791a */ /* 0x004fe80000000000 */
.L_x_132:
[----:B------:R-:W-:Y:S05]  /*8f70*/  BSYNC.RECONVERGENT B0 ;  /* 0x0000000000007941 */ /* 0x000fea0003800200 */
.L_x_131:
        /* <DEDUP_REMOVED lines=16> */
.L_x_136:
[----:B------:R-:W-:Y:S05]  /*9080*/  BSYNC B0 ;  /* 0x0000000000007941 */ /* 0x000fea0003800000 */
.L_x_135:
        /* <DEDUP_REMOVED lines=17> */
.L_x_134:
[----:B------:R-:W-:Y:S05]  /*91a0*/  BSYNC B1 ;  /* 0x0000000000017941 */ /* 0x000fea0003800000 */
.L_x_133:
        /* <DEDUP_REMOVED lines=21> */
.L_x_138:
[----:B------:R-:W-:Y:S01]  /*9300*/  ISETP.NE.AND P0, PT, R97, RZ, PT ;  /* 0x000000ff6100720c */ /* 0x000fe20003f05270 */
[----:B------:R-:W-:Y:S05]  /*9310*/  WARPSYNC.ALL ;  /* 0x0000000000007948 */ /* 0x000fea0003800000 */
[----:B------:R-:W-:Y:S01]  /*9320*/  R2UR UR4, R39 ;  /* 0x00000000270472ca */ /* 0x000fe200000e0000 */
[----:B------:R-:W-:Y:S01]  /*9330*/  BSSY.RECONVERGENT B0, `(.L_x_139) ;  /* 0x000009f000007945 */ /* 0x000fe20003800200 */
[-C--:B---3--:R-:W-:Y:S02]  /*9340*/  F2FP.F16.E5M2.UNPACK_B R42, R72.reuse ;  /* 0x00000048ff2a723e */ /* 0x088fe400020004ff */
[----:B------:R-:W-:Y:S02]  /*9350*/  F2FP.F16.E5M2.UNPACK_B R72, R72.H1 ;  /* 0x00000048ff48723e */ /* 0x000fe400030004ff */
[-C--:B------:R-:W-:Y:S01]  /*9360*/  F2FP.F16.E5M2.UNPACK_B R46, R73.reuse ;  /* 0x00000049ff2e723e */ /* 0x080fe200020004ff */
[--C-:B------:R-:W-:Y:S01]  /*9370*/  HADD2.F32 R40, -RZ, R42.reuse.H0_H0 ;  /* 0x2000002aff287230 */ /* 0x100fe20000004100 */
[----:B------:R-:W-:Y:S01]  /*9380*/  F2FP.F16.E5M2.UNPACK_B R73, R73.H1 ;  /* 0x00000049ff49723e */ /* 0x000fe200030004ff */
[----:B------:R-:W-:Y:S01]  /*9390*/  HADD2.F32 R42, -RZ, R42.H1_H1 ;  /* 0x3000002aff2a7230 */ /* 0x000fe20000004100 */
[-C--:B------:R-:W-:Y:S01]  /*93a0*/  F2FP.F16.E5M2.UNPACK_B R50, R74.reuse ;  /* 0x0000004aff32723e */ /* 0x080fe200020004ff */
[----:B------:R-:W-:Y:S01]  /*93b0*/  HADD2.F32 R43, -RZ, R72.H0_H0 ;  /* 0x20000048ff2b7230 */ /* 0x000fe20000004100 */
[----:B------:R-:W-:Y:S01]  /*93c0*/  F2FP.F16.E5M2.UNPACK_B R74, R74.H1 ;  /* 0x0000004aff4a723e */ /* 0x000fe200030004ff */
[----:B------:R-:W2:Y:S01]  /*93d0*/  LDTM.x32 R4, tmem[UR4+0x60] ;  /* 0x00006004000479ee */ /* 0x000ea200082c0000 */
[----:B------:R-:W-:Y:S01]  /*93e0*/  NOP ;  /* 0x0000000000007918 */ /* 0x000fe20000000000 */
[----:B------:R-:W-:Y:S01]  /*93f0*/  IADD3 R90, PT, PT, R90, 0xc0, RZ ;  /* 0x000000c05a5a7810 */ /* 0x000fe20007ffe0ff */
[--C-:B------:R-:W-:Y:S01]  /*9400*/  HADD2.F32 R45, -RZ, R46.reuse.H0_H0 ;  /* 0x2000002eff2d7230 */ /* 0x100fe20000004100 */
[----:B------:R-:W-:Y:S01]  /*9410*/  F2FP.F16.E5M2.UNPACK_B R54, R75 ;  /* 0x0000004bff36723e */ /* 0x000fe200020004ff */
[----:B------:R-:W-:Y:S01]  /*9420*/  HADD2.F32 R46, -RZ, R46.H1_H1 ;  /* 0x3000002eff2e7230 */ /* 0x000fe20000004100 */
[----:B------:R-:W-:Y:S01]  /*9430*/  LOP3.LUT R90, R90, 0xfefffff8, RZ, 0xc0, !PT ;  /* 0xfefffff85a5a7812 */ /* 0x000fe200078ec0ff */
[--C-:B------:R-:W-:Y:S01]  /*9440*/  HADD2.F32 R49, -RZ, R50.reuse.H0_H0 ;  /* 0x20000032ff317230 */ /* 0x100fe20000004100 */
[----:B----4-:R-:W-:Y:S01]  /*9450*/  F2FP.F16.E5M2.UNPACK_B R58, R76 ;  /* 0x0000004cff3a723e */ /* 0x010fe200020004ff */
[----:B------:R-:W-:Y:S01]  /*9460*/  HADD2.F32 R50, -RZ, R50.H1_H1 ;  /* 0x30000032ff327230 */ /* 0x000fe20000004100 */
[----:B--2---:R2:W-:Y:S01]  /*9470*/  SYNCS.ARRIVE.TRANS64.RED.A1T0 RZ, [R90+URZ], RZ ;  /* 0x000000ff5aff79a7 */ /* 0x0045e200081004ff */
[--C-:B------:R-:W-:Y:S01]  /*9480*/  HADD2.F32 R53, -RZ, R54.reuse.H0_H0 ;  /* 0x20000036ff357230 */ /* 0x100fe20000004100 */
[-C--:B------:R-:W-:Y:S01]  /*9490*/  F2FP.F16.E5M2.UNPACK_B R62, R77.reuse ;  /* 0x0000004dff3e723e */ /* 0x080fe200020004ff */
[----:B------:R-:W-:Y:S01]  /*94a0*/  HADD2.F32 R54, -RZ, R54.H1_H1 ;  /* 0x30000036ff367230 */ /* 0x000fe20000004100 */
[----:B------:R-:W-:Y:S01]  /*94b0*/  F2FP.F16.E5M2.UNPACK_B R77, R77.H1 ;  /* 0x0000004dff4d723e */ /* 0x000fe200030004ff */
        /* <DEDUP_REMOVED lines=8> */
[----:B------:R-:W-:Y:S02]  /*9540*/  HADD2.F32 R64, -RZ, R77.H1_H1 ;  /* 0x3000004dff407230 */ /* 0x000fe40000004100 */
[C---:B------:R-:W-:Y:S01]  /*9550*/  FMUL R4, R38.reuse, R4 ;  /* 0x0000000426047220 */ /* 0x040fe20000400000 */
        /* <DEDUP_REMOVED lines=13> */
[--C-:B------:R-:W-:Y:S02]  /*9630*/  HADD2.F32 R65, -RZ, R66.reuse.H0_H0 ;  /* 0x20000042ff417230 */ /* 0x100fe40000004100 */
[C---:B------:R-:W-:Y:S01]  /*9640*/  FMUL R24, R38.reuse, R28 ;  /* 0x0000001c26187220 */ /* 0x040fe20000400000 */
[----:B------:R-:W-:Y:S02]  /*9650*/  HADD2.F32 R66, -RZ, R66.H1_H1 ;  /* 0x30000042ff427230 */ /* 0x000fe40000004100 */
[C---:B------:R-:W-:Y:S01]  /*9660*/  FMUL R25, R38.reuse, R29 ;  /* 0x0000001d26197220 */ /* 0x040fe20000400000 */
[--C-:B------:R-:W-:Y:S02]  /*9670*/  HADD2.F32 R69, -RZ, R70.reuse.H0_H0 ;  /* 0x20000046ff457230 */ /* 0x100fe40000004100 */
[C---:B------:R-:W-:Y:S01]  /*9680*/  FMUL R28, R38.reuse, R32 ;  /* 0x00000020261c7220 */ /* 0x040fe20000400000 */
[----:B------:R-:W-:Y:S02]  /*9690*/  HADD2.F32 R70, -RZ, R70.H1_H1 ;  /* 0x30000046ff467230 */ /* 0x000fe40000004100 */
[C---:B------:R-:W-:Y:S01]  /*96a0*/  FMUL R29, R38.reuse, R33 ;  /* 0x00000021261d7220 */ /* 0x040fe20000400000 */
        /* <DEDUP_REMOVED lines=11> */
[C---:B------:R-:W-:Y:S01]  /*9760*/  FMUL R11, R38.reuse, R11 ;  /* 0x0000000b260b7220 */ /* 0x040fe20000400000 */
[----:B------:R-:W-:Y:S01]  /*9770*/  F2FP.F16.E5M2.UNPACK_B R78, R78.H1 ;  /* 0x0000004eff4e723e */ /* 0x000fe200030004ff */
[--C-:B------:R-:W-:Y:S01]  /*9780*/  HADD2.F32 R51, -RZ, R74.reuse.H0_H0 ;  /* 0x2000004aff337230 */ /* 0x100fe20000004100 */
[----:B------:R-:W-:Y:S01]  /*9790*/  F2FP.SATFINITE.E5M2.F32.PACK_AB_MERGE_C R100, R7, R6, RZ ;  /* 0x000000060764723e */ /* 0x000fe200048060ff */
[C---:B------:R-:W-:Y:S01]  /*97a0*/  FFMA R11, R41.reuse, R48, R11 ;  /* 0x00000030290b7223 */ /* 0x040fe2000000000b */
[C---:B------:R-:W-:Y:S01]  /*97b0*/  FFMA R12, R41.reuse, R49, R12 ;  /* 0x00000031290c7223 */ /* 0x040fe2000000000c */
[----:B------:R-:W-:Y:S01]  /*97c0*/  FFMA R13, R41, R50, R13 ;  /* 0x00000032290d7223 */ /* 0x000fe2000000000d */
[----:B------:R-:W-:Y:S01]  /*97d0*/  F2FP.SATFINITE.E5M2.F32.PACK_AB_MERGE_C R100, R5, R4, R100 ;  /* 0x000000040564723e */ /* 0x000fe20004806064 */
        /* <DEDUP_REMOVED lines=21> */
[----:B------:R-:W-:Y:S02]  /*9930*/  HADD2.F32 R62, -RZ, R77.H0_H0 ;  /* 0x2000004dff3e7230 */ /* 0x000fe40000004100 */
[C---:B------:R-:W-:Y:S01]  /*9940*/  FFMA R22, R41.reuse, R59, R22 ;  /* 0x0000003b29167223 */ /* 0x040fe20000000016 */
[C---:B------:R-:W-:Y:S01]  /*9950*/  FMUL R3, R38.reuse, R26 ;  /* 0x0000001a26037220 */ /* 0x040fe20000400000 */
[C---:B------:R-:W-:Y:S01]  /*9960*/  FFMA R23, R41.reuse, R60, R23 ;  /* 0x0000003c29177223 */ /* 0x040fe20000000017 */
[C---:B------:R-:W-:Y:S01]  /*9970*/  FMUL R27, R38.reuse, R27 ;  /* 0x0000001b261b7220 */ /* 0x040fe20000400000 */
[C---:B------:R-:W-:Y:S01]  /*9980*/  FFMA R0, R41.reuse, R61, R0 ;  /* 0x0000003d29007223 */ /* 0x040fe20000000000 */
[----:B------:R-:W-:Y:S01]  /*9990*/  F2FP.F16.E5M2.UNPACK_B R79, R79.H1 ;  /* 0x0000004fff4f723e */ /* 0x000fe200030004ff */
        /* <DEDUP_REMOVED lines=23> */
[----:B-1----:R-:W-:Y:S02]  /*9b10*/  F2FP.SATFINITE.E5M2.F32.PACK_AB_MERGE_C R104, R23, R22, RZ ;  /* 0x000000161768723e */ /* 0x002fe400048060ff */
        /* <DEDUP_REMOVED lines=8> */
[----:B------:R-:W-:Y:S03]  /*9ba0*/  IADD3 R36, PT, PT, R36, 0x1, RZ ;  /* 0x0000000124247810 */ /* 0x000fe60007ffe0ff */
[----:B------:R2:W-:Y:S01]  /*9bb0*/  STS.128 [R99+0x5200], R104 ;  /* 0x0052006863007388 */ /* 0x0005e20000000c00 */
[----:B------:R-:W-:Y:S01]  /*9bc0*/  @!PT LDS RZ, [RZ] ;  /* 0x00000000fffff984 */ /* 0x000fe20000000800 */
[----:B------:R-:W-:Y:S01]  /*9bd0*/  @!PT LDS RZ, [RZ] ;  /* 0x00000000fffff984 */ /* 0x000fe20000000800 */
[----:B------:R-:W-:Y:S01]  /*9be0*/  @!PT LDS RZ, [RZ] ;  /* 0x00000000fffff984 */ /* 0x000fe20000000800 */
[----:B------:R-:W-:Y:S01]  /*9bf0*/  @!PT LDS RZ, [RZ] ;  /* 0x00000000fffff984 */ /* 0x000fe20000000800 */
[----:B------:R1:W-:Y:S07]  /*9c00*/  MEMBAR.ALL.CTA ;  /* 0x0000000000007992 */ /* 0x0003ee0000008000 */
[----:B-1----:R-:W1:Y:S02]  /*9c10*/  FENCE.VIEW.ASYNC.S ;  /* 0x00000000000073c6 */ /* 0x002e640000000000 */
[----:B-1----:R-:W-:Y:S06]  /*9c20*/  BAR.SYNC.DEFER_BLOCKING 0x1, 0x80 ;  /* 0x0042000000007b1d */ /* 0x002fec0000010000 */
        /* <DEDUP_REMOVED lines=14> */
[----:B-1----:R-:W-:Y:S04]  /*9d10*/  DEPBAR.LE SB0, 0x1 ;  /* 0x000080400000791a */ /* 0x002fe80000000000 */
.L_x_140:
[----:B------:R-:W-:Y:S05]  /*9d20*/  BSYNC.RECONVERGENT B0 ;  /* 0x0000000000007941 */ /* 0x000fea0003800200 */
.L_x_139:
[----:B------:R-:W-:Y:S01]  /*9d30*/  R2UR UR4, R88 ;  /* 0x00000000580472ca */ /* 0x000fe200000e0000 */
[----:B------:R-:W-:Y:S01]  /*9d40*/  BAR.SYNC.DEFER_BLOCKING 0x1, 0x80 ;  /* 0x0042000000007b1d */ /* 0x000fe20000010000 */
[----:B------:R-:W-:Y:S01]  /*9d50*/  ISETP.NE.AND P0, PT, R91, 0x2, PT ;  /* 0x000000025b00780c */ /* 0x000fe20003f05270 */
[----:B------:R-:W-:Y:S01]  /*9d60*/  UISETP.NE.AND UP0, UPT, UR44, URZ, UPT ;  /* 0x000000ff2c00728c */ /* 0x000fe2000bf05270 */
[----:B------:R-:W-:Y:S01]  /*9d70*/  ISETP.NE.AND P1, PT, R36, 0x4, PT ;  /* 0x000000042400780c */ /* 0x000fe20003f25270 */
[----:B------:R-:W-:Y:S01]  /*9d80*/  UIADD3 UR32, UPT, UPT, UR37, UR59, URZ ;  /* 0x0000003b25207290 */ /* 0x000fe2000fffe0ff */
[----:B------:R-:W-:Y:S02]  /*9d90*/  SEL R3, RZ, 0x1, P0 ;  /* 0x00000001ff037807 */ /* 0x000fe40000000000 */
[----:B------:R-:W-:Y:S02]  /*9da0*/  SEL R0, RZ, 0x1, P1 ;  /* 0x00000001ff007807 */ /* 0x000fe40000800000 */
[----:B------:R-:W-:Y:S02]  /*9db0*/  LOP3.LUT R94, R94, R3, RZ, 0x3c, !PT ;  /* 0x000000035e5e7212 */ /* 0x000fe400078e3cff */
[----:B------:R-:W-:Y:S01]  /*9dc0*/  LOP3.LUT R95, R95, R0, RZ, 0x3c, !PT ;  /* 0x000000005f5f7212 */ /* 0x000fe200078e3cff */
[----:B------:R-:W-:Y:S01]  /*9dd0*/  UIADD3 UR20, UPT, UPT, UR38, UR4, URZ ;  /* 0x0000000426147290 */ /* 0x000fe2000fffe0ff */
[----:B------:R-:W-:Y:S02]  /*9de0*/  SEL R91, R91, RZ, P0 ;  /* 0x000000ff5b5b7207 */ /* 0x000fe40000000000 */
[----:B------:R-:W-:Y:S01]  /*9df0*/  SEL R36, R36, RZ, P1 ;  /* 0x000000ff24247207 */ /* 0x000fe20000800000 */
[----:B------:R-:W-:Y:S01]  /*9e00*/  UMOV UR36, UR58 ;  /* 0x0000003a00247c82 */ /* 0x000fe20008000000 */
[----:B------:R-:W-:Y:S07]  /*9e10*/  BRA.U UP0, `(.L_x_141) ;  /* 0xffffffb900ac7547 */ /* 0x000fee000b83ffff */
[----:B------:R-:W-:Y:S05]  /*9e20*/  EXIT ;  /* 0x000000000000794d */ /* 0x000fea0003800000 */
.L_x_24:
[----:B-1----:R1:W2:Y:S02]  /*9e30*/  SYNCS.PHASECHK.TRANS64.TRYWAIT P0, [R0+URZ+0xf0], R3 ;  /* 0x0000f003000075a7 */ /* 0x0022a400080011ff */
[----:B--2---:R-:W-:Y:S05]  /*9e40*/  @!P0 NANOSLEEP.SYNCS 0x989680 ;  /* 0x009896800000895d */ /* 0x004fea0003900000 */
[----:B------:R-:W2:Y:S02]  /*9e50*/  @!P0 SYNCS.PHASECHK.TRANS64 P0, [R0+URZ+0xf0], R3 ;  /* 0x0000f003000085a7 */ /* 0x000ea400080010ff */
[----:B--2---:R-:W-:Y:S05]  /*9e60*/  @!P0 BRA `(.L_x_24) ;  /* 0xfffffffc00f08947 */ /* 0x004fea000383ffff */
[----:B------:R-:W-:Y:S05]  /*9e70*/  BRA `(.L_x_142) ;  /* 0xffffff7800e47947 */ /* 0x000fea000383ffff */
.L_x_27:
[----:B-1----:R-:W-:-:S07]  /*9e80*/  MOV R0, UR33 ;  /* 0x0000002100007c02 */ /* 0x002fce0008000f00 */
.L_x_143:
[----:B-1----:R1:W2:Y:S02]  /*9e90*/  SYNCS.PHASECHK.TRANS64.TRYWAIT P0, [R0+URZ+0x18], R3 ;  /* 0x00001803000075a7 */ /* 0x0022a400080011ff */
[----:B--2---:R-:W-:Y:S05]  /*9ea0*/  @!P0 NANOSLEEP.SYNCS 0x989680 ;  /* 0x009896800000895d */ /* 0x004fea0003900000 */
[----:B------:R-:W2:Y:S02]  /*9eb0*/  @!P0 SYNCS.PHASECHK.TRANS64 P0, [R0+URZ+0x18], R3 ;  /* 0x00001803000085a7 */ /* 0x000ea400080010ff */
[----:B--2---:R-:W-:Y:S05]  /*9ec0*/  @!P0 BRA `(.L_x_143) ;  /* 0xfffffffc00f08947 */ /* 0x004fea000383ffff */
[----:B------:R-:W-:Y:S05]  /*9ed0*/  BRA `(.L_x_26) ;  /* 0xffffff7c00347947 */ /* 0x000fea000383ffff */
.L_x_34:
[----:B-1----:R-:W-:-:S07]  /*9ee0*/  MOV R0, UR17 ;  /* 0x0000001100007c02 */ /* 0x002fce0008000f00 */
.L_x_144:
[----:B-1----:R1:W2:Y:S02]  /*9ef0*/  SYNCS.PHASECHK.TRANS64.TRYWAIT P0, [R0+URZ+0x18], R3 ;  /* 0x00001803000075a7 */ /* 0x0022a400080011ff */
[----:B--2---:R-:W-:Y:S05]  /*9f00*/  @!P0 NANOSLEEP.SYNCS 0x989680 ;  /* 0x009896800000895d */ /* 0x004fea0003900000 */
[----:B------:R-:W2:Y:S02]  /*9f10*/  @!P0 SYNCS.PHASECHK.TRANS64 P0, [R0+URZ+0x18], R3 ;  /* 0x00001803000085a7 */ /* 0x000ea400080010ff */
[----:B--2---:R-:W-:Y:S05]  /*9f20*/  @!P0 BRA `(.L_x_144) ;  /* 0xfffffffc00f08947 */ /* 0x004fea000383ffff */
[----:B------:R-:W-:Y:S05]  /*9f30*/  BRA `(.L_x_33) ;  /* 0xffffff7c00f47947 */ /* 0x000fea000383ffff */
.L_x_39:
[----:B-1----:R1:W2:Y:S02]  /*9f40*/  SYNCS.PHASECHK.TRANS64.TRYWAIT P0, [R3+URZ+0x80], R0 ;  /* 0x00008000030075a7 */ /* 0x0022a400080011ff */
[----:B--2---:R-:W-:Y:S05]  /*9f50*/  @!P0 NANOSLEEP.SYNCS 0x989680 ;  /* 0x009896800000895d */ /* 0x004fea0003900000 */
[----:B------:R-:W2:Y:S02]  /*9f60*/  @!P0 SYNCS.PHASECHK.TRANS64 P0, [R3+URZ+0x80], R0 ;  /* 0x00008000030085a7 */ /* 0x000ea400080010ff */
[----:B--2---:R-:W-:Y:S05]  /*9f70*/  @!P0 BRA `(.L_x_39) ;  /* 0xfffffffc00f08947 */ /* 0x004fea000383ffff */
[----:B------:R-:W-:Y:S05]  /*9f80*/  BRA `(.L_x_145) ;  /* 0xffffff8000987947 */ /* 0x000fea000383ffff */
.L_x_43:
[----:B-1----:R-:W-:-:S07]  /*9f90*/  MOV R0, UR4 ;  /* 0x0000000400007c02 */ /* 0x002fce0008000f00 */
.L_x_146:
[----:B-1----:R1:W2:Y:S02]  /*9fa0*/  SYNCS.PHASECHK.TRANS64.TRYWAIT P0, [R0+URZ], R3 ;  /* 0x00000003000075a7 */ /* 0x0022a400080011ff */
[----:B--2---:R-:W-:Y:S05]  /*9fb0*/  @!P0 NANOSLEEP.SYNCS 0x989680 ;  /* 0x009896800000895d */ /* 0x004fea0003900000 */
[----:B------:R-:W2:Y:S02]  /*9fc0*/  @!P0 SYNCS.PHASECHK.TRANS64 P0, [R0+URZ], R3 ;  /* 0x00000003000085a7 */ /* 0x000ea400080010ff */
[----:B--2---:R-:W-:Y:S05]  /*9fd0*/  @!P0 BRA `(.L_x_146) ;  /* 0xfffffffc00f08947 */ /* 0x004fea000383ffff */
[----:B------:R-:W-:Y:S05]  /*9fe0*/  BRA `(.L_x_147) ;  /* 0xffffff8800407947 */ /* 0x000fea000383ffff */
.L_x_44:
[----:B------:R-:W-:-:S07]  /*9ff0*/  MOV R0, UR5 ;  /* 0x0000000500007c02 */ /* 0x000fce0008000f00 */
.L_x_148:
[----:B-1----:R1:W2:Y:S02]  /*a000*/  SYNCS.PHASECHK.TRANS64.TRYWAIT P0, [R0+URZ], R3 ;  /* 0x00000003000075a7 */ /* 0x0022a400080011ff */
[----:B--2---:R-:W-:Y:S05]  /*a010*/  @!P0 NANOSLEEP.SYNCS 0x989680 ;  /* 0x009896800000895d */ /* 0x004fea0003900000 */
[----:B------:R-:W2:Y:S02]  /*a020*/  @!P0 SYNCS.PHASECHK.TRANS64 P0, [R0+URZ], R3 ;  /* 0x00000003000085a7 */ /* 0x000ea400080010ff */
[----:B--2---:R-:W-:Y:S05]  /*a030*/  @!P0 BRA `(.L_x_148) ;  /* 0xfffffffc00f08947 */ /* 0x004fea000383ffff */
[----:B------:R-:W-:Y:S05]  /*a040*/  BRA `(.L_x_149) ;  /* 0xffffff88004c7947 */ /* 0x000fea000383ffff */
.L_x_47:
[----:B-1----:R1:W2:Y:S02]  /*a050*/  SYNCS.PHASECHK.TRANS64.TRYWAIT P0, [R2+URZ+0xe0], R5 ;  /* 0x0000e005020075a7 */ /* 0x0022a400080011ff */
[----:B--2---:R-:W-:Y:S05]  /*a060*/  @!P0 NANOSLEEP.SYNCS 0x989680 ;  /* 0x009896800000895d */ /* 0x004fea0003900000 */
[----:B------:R-:W2:Y:S02]  /*a070*/  @!P0 SYNCS.PHASECHK.TRANS64 P0, [R2+URZ+0xe0], R5 ;  /* 0x0000e005020085a7 */ /* 0x000ea400080010ff */
[----:B--2---:R-:W-:Y:S05]  /*a080*/  @!P0 BRA `(.L_x_47) ;  /* 0xfffffffc00f08947 */ /* 0x004fea000383ffff */
[----:B------:R-:W-:Y:S05]  /*a090*/  BRA `(.L_x_150) ;  /* 0xffffff8800a87947 */ /* 0x000fea000383ffff */
.L_x_48:
[----:B------:R-:W-:-:S07]  /*a0a0*/  MOV R2, UR4 ;  /* 0x0000000400027c02 */ /* 0x000fce0008000f00 */
.L_x_151:
[----:B-1----:R1:W2:Y:S02]  /*a0b0*/  SYNCS.PHASECHK.TRANS64.TRYWAIT P0, [R2+URZ+0x90], R5 ;  /* 0x00009005020075a7 */ /* 0x0022a400080011ff */
[----:B--2---:R-:W-:Y:S05]  /*a0c0*/  @!P0 NANOSLEEP.SYNCS 0x989680 ;  /* 0x009896800000895d */ /* 0x004fea0003900000 */
[----:B------:R-:W2:Y:S02]  /*a0d0*/  @!P0 SYNCS.PHASECHK.TRANS64 P0, [R2+URZ+0x90], R5 ;  /* 0x00009005020085a7 */ /* 0x000ea400080010ff */
[----:B--2---:R-:W-:Y:S05]  /*a0e0*/  @!P0 BRA `(.L_x_151) ;  /* 0xfffffffc00f08947 */ /* 0x004fea000383ffff */
[----:B------:R-:W-:Y:S05]  /*a0f0*/  BRA `(.L_x_152) ;  /* 0xffffff8800b87947 */ /* 0x000fea000383ffff */
.L_x_49:
[----:B-1----:R1:W2:Y:S02]  /*a100*/  SYNCS.PHASECHK.TRANS64.TRYWAIT P1, [R2+URZ+0x80], R5 ;  /* 0x00008005020075a7 */ /* 0x0022a400080211ff */
[----:B--2---:R-:W-:Y:S05]  /*a110*/  @!P1 NANOSLEEP.SYNCS 0x989680 ;  /* 0x009896800000995d */ /* 0x004fea0003900000 */
[----:B------:R-:W2:Y:S02]  /*a120*/  @!P1 SYNCS.PHASECHK.TRANS64 P1, [R2+URZ+0x80], R5 ;  /* 0x00008005020095a7 */ /* 0x000ea400080210ff */
[----:B--2---:R-:W-:Y:S05]  /*a130*/  @!P1 BRA `(.L_x_49) ;  /* 0xfffffffc00f09947 */ /* 0x004fea000383ffff */
[----:B------:R-:W-:Y:S05]  /*a140*/  BRA `(.L_x_153) ;  /* 0xffffff8800e87947 */ /* 0x000fea000383ffff */
.L_x_52:
[----:B------:R-:W-:-:S07]  /*a150*/  MOV R0, UR4 ;  /* 0x0000000400007c02 */ /* 0x000fce0008000f00 */
.L_x_154:
[----:B-1----:R1:W2:Y:S02]  /*a160*/  SYNCS.PHASECHK.TRANS64.TRYWAIT P0, [R0+URZ+0x90], R3 ;  /* 0x00009003000075a7 */ /* 0x0022a400080011ff */
[----:B--2---:R-:W-:Y:S05]  /*a170*/  @!P0 NANOSLEEP.SYNCS 0x989680 ;  /* 0x009896800000895d */ /* 0x004fea0003900000 */
[----:B------:R-:W2:Y:S02]  /*a180*/  @!P0 SYNCS.PHASECHK.TRANS64 P0, [R0+URZ+0x90], R3 ;  /* 0x00009003000085a7 */ /* 0x000ea400080010ff */
[----:B--2---:R-:W-:Y:S05]  /*a190*/  @!P0 BRA `(.L_x_154) ;  /* 0xfffffffc00f08947 */ /* 0x004fea000383ffff */
[----:B------:R-:W-:Y:S05]  /*a1a0*/  BRA `(.L_x_51) ;  /* 0xffffff8c003c7947 */ /* 0x000fea000383ffff */
.L_x_61:
[----:B-1----:R-:W-:-:S04]  /*a1b0*/  MOV R0, UR5 ;  /* 0x0000000500007c02 */ /* 0x002fc80008000f00 */
[----:B------:R1:W2:Y:S03]  /*a1c0*/  SYNCS.PHASECHK.TRANS64.TRYWAIT P0, [R0+URZ+0x8], R7 ;  /* 0x00000807000075a7 */ /* 0x0002a600080011ff */
[----:B--2---:R-:W-:Y:S05]  /*a1d0*/  @!P0 NANOSLEEP.SYNCS 0x989680 ;  /* 0x009896800000895d */ /* 0x004fea0003900000 */
[----:B------:R-:W2:Y:S02]  /*a1e0*/  @!P0 SYNCS.PHASECHK.TRANS64 P0, [R0+URZ+0x8], R7 ;  /* 0x00000807000085a7 */ /* 0x000ea400080010ff */
[----:B--2---:R-:W-:Y:S05]  /*a1f0*/  @!P0 BRA `(.L_x_61) ;  /* 0xfffffffc00ec8947 */ /* 0x004fea000383ffff */
[----:B------:R-:W-:Y:S05]  /*a200*/  BRA `(.L_x_60) ;  /* 0xffffff8c00f07947 */ /* 0x000fea000383ffff */
.L_x_63:
[----:B------:R-:W-:Y:S01]  /*a210*/  BSSY B0, `(.L_x_155) ;  /* 0x0000006000007945 */ /* 0x000fe20003800000 */
[----:B------:R-:W-:-:S07]  /*a220*/  MOV R15, 0xffffffff ;  /* 0xffffffff000f7802 */ /* 0x000fce0000000f00 */
[----:B-1---5:R-:W-:Y:S05]  /*a230*/  WARPSYNC.COLLECTIVE R15, `(.L_x_156) ;  /* 0x000000000f0c7348 */ /* 0x022fea0003c00000 */
[----:B------:R-:W-:Y:S02]  /*a240*/  ELECT P6, UR79, PT ;  /* 0x00000000004f782f */ /* 0x000fe400038c0000 */
[----:B------:R-:W-:Y:S01]  /*a250*/  MOV R14, UR79 ;  /* 0x0000004f000e7c02 */ /* 0x000fe20008000f00 */
[----:B-1---5:R-:W-:Y:S10]  /*a260*/  ENDCOLLECTIVE ;  /* 0x000000000000791b */ /* 0x022ff40003800000 */
.L_x_156:
[----:B------:R-:W-:Y:S05]  /*a270*/  BSYNC B0 ;  /* 0x0000000000007941 */ /* 0x000fea0003800000 */
.L_x_155:
[----:B------:R-:W-:Y:S05]  /*a280*/  BRA `(.L_x_157) ;  /* 0xffffff9000207947 */ /* 0x000fea000383ffff */
.L_x_65:
[----:B-1----:R-:W-:-:S04]  /*a290*/  MOV R0, UR5 ;  /* 0x0000000500007c02 */ /* 0x002fc80008000f00 */
[----:B------:R1:W2:Y:S03]  /*a2a0*/  SYNCS.PHASECHK.TRANS64.TRYWAIT P0, [R0+URZ+0x8], R5 ;  /* 0x00000805000075a7 */ /* 0x0002a600080011ff */
[----:B--2---:R-:W-:Y:S05]  /*a2b0*/  @!P0 NANOSLEEP.SYNCS 0x989680 ;  /* 0x009896800000895d */ /* 0x004fea0003900000 */
[----:B------:R-:W2:Y:S02]  /*a2c0*/  @!P0 SYNCS.PHASECHK.TRANS64 P0, [R0+URZ+0x8], R5 ;  /* 0x00000805000085a7 */ /* 0x000ea400080010ff */
[----:B--2---:R-:W-:Y:S05]  /*a2d0*/  @!P0 BRA `(.L_x_65) ;  /* 0xfffffffc00ec8947 */ /* 0x004fea000383ffff */
[----:B------:R-:W-:Y:S05]  /*a2e0*/  BRA `(.L_x_64) ;  /* 0xffffff9000247947 */ /* 0x000fea000383ffff */
.L_x_66:
[----:B-1----:R1:W2:Y:S02]  /*a2f0*/  SYNCS.PHASECHK.TRANS64.TRYWAIT P0, [R0+URZ+0x80], R5 ;  /* 0x00008005000075a7 */ /* 0x0022a400080011ff */
[----:B--2---:R-:W-:Y:S05]  /*a300*/  @!P0 NANOSLEEP.SYNCS 0x989680 ;  /* 0x009896800000895d */ /* 0x004fea0003900000 */
[----:B------:R-:W2:Y:S02]  /*a310*/  @!P0 SYNCS.PHASECHK.TRANS64 P0, [R0+URZ+0x80], R5 ;  /* 0x00008005000085a7 */ /* 0x000ea400080010ff */
[----:B--2---:R-:W-:Y:S05]  /*a320*/  @!P0 BRA `(.L_x_66) ;  /* 0xfffffffc00f08947 */ /* 0x004fea000383ffff */
[----:B------:R-:W-:Y:S05]  /*a330*/  BRA `(.L_x_158) ;  /* 0xffffff9400107947 */ /* 0x000fea000383ffff */
.L_x_68:
[----:B------:R-:W-:-:S07]  /*a340*/  MOV R0, UR31 ;  /* 0x0000001f00007c02 */ /* 0x000fce0008000f00 */
.L_x_159:
[----:B-1----:R1:W2:Y:S02]  /*a350*/  SYNCS.PHASECHK.TRANS64.TRYWAIT P0, [R0+URZ+0xc0], R5 ;  /* 0x0000c005000075a7 */ /* 0x0022a400080011ff */
[----:B--2---:R-:W-:Y:S05]  /*a360*/  @!P0 NANOSLEEP.SYNCS 0x989680 ;  /* 0x009896800000895d */ /* 0x004fea0003900000 */
[----:B------:R-:W2:Y:S02]  /*a370*/  @!P0 SYNCS.PHASECHK.TRANS64 P0, [R0+URZ+0xc0], R5 ;  /* 0x0000c005000085a7 */ /* 0x000ea400080010ff */
[----:B--2---:R-:W-:Y:S05]  /*a380*/  @!P0 BRA `(.L_x_159) ;  /* 0xfffffffc00f08947 */ /* 0x004fea000383ffff */
[----:B------:R-:W-:Y:S05]  /*a390*/  BRA `(.L_x_160) ;  /* 0xffffff94005c7947 */ /* 0x000fea000383ffff */
.L_x_71:
[----:B------:R-:W-:Y:S07]  /*a3a0*/  MOV R0, UR5 ;  /* 0x0000000500007c02 */ /* 0x000fee0008000f00 */
.L_x_161:
[----:B-1----:R1:W2:Y:S02]  /*a3b0*/  SYNCS.PHASECHK.TRANS64.TRYWAIT P0, [R0+URZ], R5 ;  /* 0x00000005000075a7 */ /* 0x0022a400080011ff */
[----:B--2---:R-:W-:Y:S05]  /*a3c0*/  @!P0 NANOSLEEP.SYNCS 0x989680 ;  /* 0x009896800000895d */ /* 0x004fea0003900000 */
[----:B------:R-:W2:Y:S02]  /*a3d0*/  @!P0 SYNCS.PHASECHK.TRANS64 P0, [R0+URZ], R5 ;  /* 0x00000005000085a7 */ /* 0x000ea400080010ff */
[----:B--2---:R-:W-:Y:S05]  /*a3e0*/  @!P0 BRA `(.L_x_161) ;  /* 0xfffffffc00f08947 */ /* 0x004fea000383ffff */
[----:B------:R-:W-:Y:S05]  /*a3f0*/  BRA `(.L_x_70) ;  /* 0xffffff9400707947 */ /* 0x000fea000383ffff */
.L_x_75:
[----:B-1----:R-:W-:-:S07]  /*a400*/  MOV R0, UR4 ;  /* 0x0000000400007c02 */ /* 0x002fce0008000f00 */
.L_x_162:
[----:B-1----:R1:W2:Y:S02]  /*a410*/  SYNCS.PHASECHK.TRANS64.TRYWAIT P0, [R0+URZ], R3 ;  /* 0x00000003000075a7 */ /* 0x0022a400080011ff */
[----:B--2---:R-:W-:Y:S05]  /*a420*/  @!P0 NANOSLEEP.SYNCS 0x989680 ;  /* 0x009896800000895d */ /* 0x004fea0003900000 */
[----:B------:R-:W2:Y:S02]  /*a430*/  @!P0 SYNCS.PHASECHK.TRANS64 P0, [R0+URZ], R3 ;  /* 0x00000003000085a7 */ /* 0x000ea400080010ff */
[----:B--2---:R-:W-:Y:S05]  /*a440*/  @!P0 BRA `(.L_x_162) ;  /* 0xfffffffc00f08947 */ /* 0x004fea000383ffff */
[----:B------:R-:W-:Y:S05]  /*a450*/  BRA `(.L_x_163) ;  /* 0xffffff9800647947 */ /* 0x000fea000383ffff */
.L_x_76:
[----:B------:R-:W-:-:S07]  /*a460*/  MOV R0, UR5 ;  /* 0x0000000500007c02 */ /* 0x000fce0008000f00 */
.L_x_164:
[----:B-1----:R1:W2:Y:S02]  /*a470*/  SYNCS.PHASECHK.TRANS64.TRYWAIT P0, [R0+URZ], R3 ;  /* 0x00000003000075a7 */ /* 0x0022a400080011ff */
[----:B--2---:R-:W-:Y:S05]  /*a480*/  @!P0 NANOSLEEP.SYNCS 0x989680 ;  /* 0x009896800000895d */ /* 0x004fea0003900000 */
[----:B------:R-:W2:Y:S02]  /*a490*/  @!P0 SYNCS.PHASECHK.TRANS64 P0, [R0+URZ], R3 ;  /* 0x00000003000085a7 */ /* 0x000ea400080010ff */
[----:B--2---:R-:W-:Y:S05]  /*a4a0*/  @!P0 BRA `(.L_x_164) ;  /* 0xfffffffc00f08947 */ /* 0x004fea000383ffff */
[----:B------:R-:W-:Y:S05]  /*a4b0*/  BRA `(.L_x_165) ;  /* 0xffffff9800707947 */ /* 0x000fea000383ffff */
.L_x_77:
[----:B------:R-:W-:-:S07]  /*a4c0*/  MOV R0, UR5 ;  /* 0x0000000500007c02 */ /* 0x000fce0008000f00 */
.L_x_166:
[----:B-1----:R1:W2:Y:S02]  /*a4d0*/  SYNCS.PHASECHK.TRANS64.TRYWAIT P0, [R0+URZ], R3 ;  /* 0x00000003000075a7 */ /* 0x0022a400080011ff */
[----:B--2---:R-:W-:Y:S05]  /*a4e0*/  @!P0 NANOSLEEP.SYNCS 0x989680 ;  /* 0x009896800000895d */ /* 0x004fea0003900000 */
[----:B------:R-:W2:Y:S02]  /*a4f0*/  @!P0 SYNCS.PHASECHK.TRANS64 P0, [R0+URZ], R3 ;  /* 0x00000003000085a7 */ /* 0x000ea400080010ff */
[----:B--2---:R-:W-:Y:S05]  /*a500*/  @!P0 BRA `(.L_x_166) ;  /* 0xfffffffc00f08947 */ /* 0x004fea000383ffff */
[----:B------:R-:W-:Y:S05]  /*a510*/  BRA `(.L_x_167) ;  /* 0xffffff98007c7947 */ /* 0x000fea000383ffff */
.L_x_80:
[----:B------:R-:W-:-:S07]  /*a520*/  MOV R0, UR26 ;  /* 0x0000001a00007c02 */ /* 0x000fce0008000f00 */
.L_x_168:
[----:B-1----:R1:W2:Y:S02]  /*a530*/  SYNCS.PHASECHK.TRANS64.TRYWAIT P1, [R0+URZ+0x100], R3 ;  /* 0x00010003000075a7 */ /* 0x0022a400080211ff */
[----:B--2---:R-:W-:Y:S05]  /*a540*/  @!P1 NANOSLEEP.SYNCS 0x989680 ;  /* 0x009896800000995d */ /* 0x004fea0003900000 */
[----:B------:R-:W2:Y:S02]  /*a550*/  @!P1 SYNCS.PHASECHK.TRANS64 P1, [R0+URZ+0x100], R3 ;  /* 0x00010003000095a7 */ /* 0x000ea400080210ff */
[----:B--2---:R-:W-:Y:S05]  /*a560*/  @!P1 BRA `(.L_x_168) ;  /* 0xfffffffc00f09947 */ /* 0x004fea000383ffff */
[----:B------:R-:W-:Y:S05]  /*a570*/  BRA `(.L_x_169) ;  /* 0xffffff9800c87947 */ /* 0x000fea000383ffff */
.L_x_85:
[----:B--2---:R2:W3:Y:S02]  /*a580*/  SYNCS.PHASECHK.TRANS64.TRYWAIT P0, [R12+URZ+0x80], R9 ;  /* 0x000080090c0075a7 */ /* 0x0044e400080011ff */
[----:B---3--:R-:W-:Y:S05]  /*a590*/  @!P0 NANOSLEEP.SYNCS 0x989680 ;  /* 0x009896800000895d */ /* 0x008fea0003900000 */
[----:B------:R-:W3:Y:S02]  /*a5a0*/  @!P0 SYNCS.PHASECHK.TRANS64 P0, [R12+URZ+0x80], R9 ;  /* 0x000080090c0085a7 */ /* 0x000ee400080010ff */
[----:B---3--:R-:W-:Y:S05]  /*a5b0*/  @!P0 BRA `(.L_x_85) ;  /* 0xfffffffc00f08947 */ /* 0x008fea000383ffff */
[----:B------:R-:W-:Y:S05]  /*a5c0*/  BRA `(.L_x_170) ;  /* 0xffffff9c00fc7947 */ /* 0x000fea000383ffff */
.L_x_88:
[----:B------:R-:W-:Y:S07]  /*a5d0*/  MOV R0, UR21 ;  /* 0x0000001500007c02 */ /* 0x000fee0008000f00 */
.L_x_171:
[----:B--2---:R2:W3:Y:S02]  /*a5e0*/  SYNCS.PHASECHK.TRANS64.TRYWAIT P2, [R0+URZ+0x78], R11 ;  /* 0x0000780b000075a7 */ /* 0x0044e400080411ff */
[----:B---3--:R-:W-:Y:S05]  /*a5f0*/  @!P2 NANOSLEEP.SYNCS 0x989680 ;  /* 0x009896800000a95d */ /* 0x008fea0003900000 */
[----:B------:R-:W3:Y:S02]  /*a600*/  @!P2 SYNCS.PHASECHK.TRANS64 P2, [R0+URZ+0x78], R11 ;  /* 0x0000780b0000a5a7 */ /* 0x000ee400080410ff */
[----:B---3--:R-:W-:Y:S05]  /*a610*/  @!P2 BRA `(.L_x_171) ;  /* 0xfffffffc00f0a947 */ /* 0x008fea000383ffff */
[----:B------:R-:W-:Y:S05]  /*a620*/  BRA `(.L_x_87) ;  /* 0xffffffa400647947 */ /* 0x000fea000383ffff */
.L_x_91:
[----:B--2---:R-:W-:Y:S07]  /*a630*/  MOV R0, UR21 ;  /* 0x0000001500007c02 */ /* 0x004fee0008000f00 */
.L_x_172:
[----:B--2---:R2:W3:Y:S02]  /*a640*/  SYNCS.PHASECHK.TRANS64.TRYWAIT P0, [R0+URZ+0x50], R9 ;  /* 0x00005009000075a7 */ /* 0x0044e400080011ff */
[----:B---3--:R-:W-:Y:S05]  /*a650*/  @!P0 NANOSLEEP.SYNCS 0x989680 ;  /* 0x009896800000895d */ /* 0x008fea0003900000 */
[----:B------:R-:W3:Y:S02]  /*a660*/  @!P0 SYNCS.PHASECHK.TRANS64 P0, [R0+URZ+0x50], R9 ;  /* 0x00005009000085a7 */ /* 0x000ee400080010ff */
[----:B---3--:R-:W-:Y:S05]  /*a670*/  @!P0 BRA `(.L_x_172) ;  /* 0xfffffffc00f08947 */ /* 0x008fea000383ffff */
[----:B------:R-:W-:Y:S05]  /*a680*/  BRA `(.L_x_173) ;  /* 0xffffffa400c07947 */ /* 0x000fea000383ffff */
.L_x_92:
[----:B------:R-:W-:Y:S07]  /*a690*/  MOV R0, UR21 ;  /* 0x0000001500007c02 */ /* 0x000fee0008000f00 */
.L_x_174:
[----:B--2---:R2:W3:Y:S02]  /*a6a0*/  SYNCS.PHASECHK.TRANS64.TRYWAIT P0, [R0+URZ+0x58], R9 ;  /* 0x00005809000075a7 */ /* 0x0044e400080011ff */
[----:B---3--:R-:W-:Y:S05]  /*a6b0*/  @!P0 NANOSLEEP.SYNCS 0x989680 ;  /* 0x009896800000895d */ /* 0x008fea0003900000 */
[----:B------:R-:W3:Y:S02]  /*a6c0*/  @!P0 SYNCS.PHASECHK.TRANS64 P0, [R0+URZ+0x58], R9 ;  /* 0x00005809000085a7 */ /* 0x000ee400080010ff */
[----:B---3--:R-:W-:Y:S05]  /*a6d0*/  @!P0 BRA `(.L_x_174) ;  /* 0xfffffffc00f08947 */ /* 0x008fea000383ffff */
[----:B------:R-:W-:Y:S05]  /*a6e0*/  BRA `(.L_x_175) ;  /* 0xffffffa800187947 */ /* 0x000fea000383ffff */
.L_x_93:
[----:B------:R-:W-:Y:S07]  /*a6f0*/  MOV R0, UR21 ;  /* 0x0000001500007c02 */ /* 0x000fee0008000f00 */
.L_x_176:
[----:B--2---:R2:W3:Y:S02]  /*a700*/  SYNCS.PHASECHK.TRANS64.TRYWAIT P0, [R0+URZ+0x60], R9 ;  /* 0x00006009000075a7 */ /* 0x0044e400080011ff */
[----:B---3--:R-:W-:Y:S05]  /*a710*/  @!P0 NANOSLEEP.SYNCS 0x989680 ;  /* 0x009896800000895d */ /* 0x008fea0003900000 */
[----:B------:R-:W3:Y:S02]  /*a720*/  @!P0 SYNCS.PHASECHK.TRANS64 P0, [R0+URZ+0x60], R9 ;  /* 0x00006009000085a7 */ /* 0x000ee400080010ff */
[----:B---3--:R-:W-:Y:S05]  /*a730*/  @!P0 BRA `(.L_x_176) ;  /* 0xfffffffc00f08947 */ /* 0x008fea000383ffff */
[----:B------:R-:W-:Y:S05]  /*a740*/  BRA `(.L_x_177) ;  /* 0xffffffa800747947 */ /* 0x000fea000383ffff */
.L_x_94:
[----:B------:R-:W-:Y:S07]  /*a750*/  MOV R0, UR21 ;  /* 0x0000001500007c02 */ /* 0x000fee0008000f00 */
.L_x_178:
[----:B--2---:R2:W3:Y:S02]  /*a760*/  SYNCS.PHASECHK.TRANS64.TRYWAIT P0, [R0+URZ+0x68], R9 ;  /* 0x00006809000075a7 */ /* 0x0044e400080011ff */
[----:B---3--:R-:W-:Y:S05]  /*a770*/  @!P0 NANOSLEEP.SYNCS 0x989680 ;  /* 0x009896800000895d */ /* 0x008fea0003900000 */
[----:B------:R-:W3:Y:S02]  /*a780*/  @!P0 SYNCS.PHASECHK.TRANS64 P0, [R0+URZ+0x68], R9 ;  /* 0x00006809000085a7 */ /* 0x000ee400080010ff */
[----:B---3--:R-:W-:Y:S05]  /*a790*/  @!P0 BRA `(.L_x_178) ;  /* 0xfffffffc00f08947 */ /* 0x008fea000383ffff */
[----:B------:R-:W-:Y:S05]  /*a7a0*/  BRA `(.L_x_179) ;  /* 0xffffffa800d07947 */ /* 0x000fea000383ffff */
.L_x_96:
[----:B------:R-:W-:-:S07]  /*a7b0*/  MOV R0, UR21 ;  /* 0x0000001500007c02 */ /* 0x000fce0008000f00 */
.L_x_180:
[----:B--2---:R2:W4:Y:S02]  /*a7c0*/  SYNCS.PHASECHK.TRANS64.TRYWAIT P0, [R0+URZ+0x50], R3 ;  /* 0x00005003000075a7 */ /* 0x00452400080011ff */
[----:B----4-:R-:W-:Y:S05]  /*a7d0*/  @!P0 NANOSLEEP.SYNCS 0x989680 ;  /* 0x009896800000895d */ /* 0x010fea0003900000 */
[----:B------:R-:W4:Y:S02]  /*a7e0*/  @!P0 SYNCS.PHASECHK.TRANS64 P0, [R0+URZ+0x50], R3 ;  /* 0x00005003000085a7 */ /* 0x000f2400080010ff */
[----:B----4-:R-:W-:Y:S05]  /*a7f0*/  @!P0 BRA `(.L_x_180) ;  /* 0xfffffffc00f08947 */ /* 0x010fea000383ffff */
[----:B------:R-:W-:Y:S05]  /*a800*/  BRA `(.L_x_181) ;  /* 0xffffffac005c7947 */ /* 0x000fea000383ffff */
.L_x_97:
[----:B--2---:R-:W-:-:S07]  /*a810*/  MOV R0, UR21 ;  /* 0x0000001500007c02 */ /* 0x004fce0008000f00 */
.L_x_182:
[----:B--2---:R2:W4:Y:S02]  /*a820*/  SYNCS.PHASECHK.TRANS64.TRYWAIT P0, [R0+URZ+0x58], R3 ;  /* 0x00005803000075a7 */ /* 0x00452400080011ff */
[----:B----4-:R-:W-:Y:S05]  /*a830*/  @!P0 NANOSLEEP.SYNCS 0x989680 ;  /* 0x009896800000895d */ /* 0x010fea0003900000 */
[----:B------:R-:W4:Y:S02]  /*a840*/  @!P0 SYNCS.PHASECHK.TRANS64 P0, [R0+URZ+0x58], R3 ;  /* 0x00005803000085a7 */ /* 0x000f2400080010ff */
[----:B----4-:R-:W-:Y:S05]  /*a850*/  @!P0 BRA `(.L_x_182) ;  /* 0xfffffffc00f08947 */ /* 0x010fea000383ffff */
[----:B------:R-:W-:Y:S05]  /*a860*/  BRA `(.L_x_183) ;  /* 0xffffffac004c7947 */ /* 0x000fea000383ffff */
.L_x_98:
[----:B--2---:R-:W-:-:S07]  /*a870*/  MOV R0, UR21 ;  /* 0x0000001500007c02 */ /* 0x004fce0008000f00 */
.L_x_184:
[----:B--2---:R2:W4:Y:S02]  /*a880*/  SYNCS.PHASECHK.TRANS64.TRYWAIT P0, [R0+URZ+0x60], R3 ;  /* 0x00006003000075a7 */ /* 0x00452400080011ff */
[----:B----4-:R-:W-:Y:S05]  /*a890*/  @!P0 NANOSLEEP.SYNCS 0x989680 ;  /* 0x009896800000895d */ /* 0x010fea0003900000 */
[----:B------:R-:W4:Y:S02]  /*a8a0*/  @!P0 SYNCS.PHASECHK.TRANS64 P0, [R0+URZ+0x60], R3 ;  /* 0x00006003000085a7 */ /* 0x000f2400080010ff */
[----:B----4-:R-:W-:Y:S05]  /*a8b0*/  @!P0 BRA `(.L_x_184) ;  /* 0xfffffffc00f08947 */ /* 0x010fea000383ffff */
[----:B------:R-:W-:Y:S05]  /*a8c0*/  BRA `(.L_x_185) ;  /* 0xffffffac003c7947 */ /* 0x000fea000383ffff */
.L_x_100:
[----:B-1----:R1:W2:Y:S02]  /*a8d0*/  SYNCS.PHASECHK.TRANS64.TRYWAIT P0, [R3+URZ+0x80], R0 ;  /* 0x00008000030075a7 */ /* 0x0022a400080011ff */
[----:B--2---:R-:W-:Y:S05]  /*a8e0*/  @!P0 NANOSLEEP.SYNCS 0x989680 ;  /* 0x009896800000895d */ /* 0x004fea0003900000 */
[----:B------:R-:W2:Y:S02]  /*a8f0*/  @!P0 SYNCS.PHASECHK.TRANS64 P0, [R3+URZ+0x80], R0 ;  /* 0x00008000030085a7 */ /* 0x000ea400080010ff */
[----:B--2---:R-:W-:Y:S05]  /*a900*/  @!P0 BRA `(.L_x_100) ;  /* 0xfffffffc00f08947 */ /* 0x004fea000383ffff */
[----:B------:R-:W-:Y:S05]  /*a910*/  BRA `(.L_x_186) ;  /* 0xffffffb000007947 */ /* 0x000fea000383ffff */
.L_x_111:
[----:B--2---:R2:W1:Y:S02]  /*a920*/  SYNCS.PHASECHK.TRANS64.TRYWAIT P1, [R5+URZ+0x30], R2 ;  /* 0x00003002050075a7 */ /* 0x00446400080211ff */
[----:B-1----:R-:W-:Y:S05]  /*a930*/  @!P1 NANOSLEEP.SYNCS 0x989680 ;  /* 0x009896800000995d */ /* 0x002fea0003900000 */
[----:B------:R-:W1:Y:S02]  /*a940*/  @!P1 SYNCS.PHASECHK.TRANS64 P1, [R5+URZ+0x30], R2 ;  /* 0x00003002050095a7 */ /* 0x000e6400080210ff */
[----:B-1----:R-:W-:Y:S05]  /*a950*/  @!P1 BRA `(.L_x_111) ;  /* 0xfffffffc00f09947 */ /* 0x002fea000383ffff */
[----:B------:R-:W-:Y:S05]  /*a960*/  BRA `(.L_x_110) ;  /* 0xffffffbc00747947 */ /* 0x000fea000383ffff */
.L_x_113:
[----:B-1----:R1:W4:Y:S02]  /*a970*/  SYNCS.PHASECHK.TRANS64.TRYWAIT P0, [R90+URZ+0xa0], R7 ;  /* 0x0000a0075a0075a7 */ /* 0x00232400080011ff */
[----:B----4-:R-:W-:Y:S05]  /*a980*/  @!P0 NANOSLEEP.SYNCS 0x989680 ;  /* 0x009896800000895d */ /* 0x010fea0003900000 */
[----:B------:R-:W4:Y:S02]  /*a990*/  @!P0 SYNCS.PHASECHK.TRANS64 P0, [R90+URZ+0xa0], R7 ;  /* 0x0000a0075a0085a7 */ /* 0x000f2400080010ff */
[----:B----4-:R-:W-:Y:S05]  /*a9a0*/  @!P0 BRA `(.L_x_113) ;  /* 0xfffffffc00f08947 */ /* 0x010fea000383ffff */
[----:B------:R-:W-:Y:S05]  /*a9b0*/  BRA `(.L_x_112) ;  /* 0xffffffbc00c47947 */ /* 0x000fea000383ffff */
.L_x_121:
[----:B---3--:R3:W4:Y:S02]  /*a9c0*/  SYNCS.PHASECHK.TRANS64.TRYWAIT P0, [R103+URZ+0x30], R4 ;  /* 0x00003004670075a7 */ /* 0x00872400080011ff */
[----:B----4-:R-:W-:Y:S05]  /*a9d0*/  @!P0 NANOSLEEP.SYNCS 0x989680 ;  /* 0x009896800000895d */ /* 0x010fea0003900000 */
[----:B------:R-:W4:Y:S02]  /*a9e0*/  @!P0 SYNCS.PHASECHK.TRANS64 P0, [R103+URZ+0x30], R4 ;  /* 0x00003004670085a7 */ /* 0x000f2400080010ff */
[----:B----4-:R-:W-:Y:S05]  /*a9f0*/  @!P0 BRA `(.L_x_121) ;  /* 0xfffffffc00f08947 */ /* 0x010fea000383ffff */
[----:B------:R-:W-:Y:S05]  /*aa00*/  BRA `(.L_x_120) ;  /* 0xffffffc800cc7947 */ /* 0x000fea000383ffff */
.L_x_129:
[----:B---3--:R3:W4:Y:S02]  /*aa10*/  SYNCS.PHASECHK.TRANS64.TRYWAIT P0, [R103+URZ+0x30], R4 ;  /* 0x00003004670075a7 */ /* 0x00872400080011ff */
[----:B----4-:R-:W-:Y:S05]  /*aa20*/  @!P0 NANOSLEEP.SYNCS 0x989680 ;  /* 0x009896800000895d */ /* 0x010fea0003900000 */
[----:B------:R-:W4:Y:S02]  /*aa30*/  @!P0 SYNCS.PHASECHK.TRANS64 P0, [R103+URZ+0x30], R4 ;  /* 0x00003004670085a7 */ /* 0x000f2400080010ff */
[----:B----4-:R-:W-:Y:S05]  /*aa40*/  @!P0 BRA `(.L_x_129) ;  /* 0xfffffffc00f08947 */ /* 0x010fea000383ffff */
[----:B------:R-:W-:Y:S05]  /*aa50*/  BRA `(.L_x_128) ;  /* 0xffffffd8001c7947 */ /* 0x000fea000383ffff */
.L_x_137:
[----:B---3--:R3:W4:Y:S02]  /*aa60*/  SYNCS.PHASECHK.TRANS64.TRYWAIT P0, [R102+URZ+0x30], R3 ;  /* 0x00003003660075a7 */ /* 0x00872400080011ff */
[----:B----4-:R-:W-:Y:S05]  /*aa70*/  @!P0 NANOSLEEP.SYNCS 0x989680 ;  /* 0x009896800000895d */ /* 0x010fea0003900000 */
[----:B------:R-:W4:Y:S02]  /*aa80*/  @!P0 SYNCS.PHASECHK.TRANS64 P0, [R102+URZ+0x30], R3 ;  /* 0x00003003660085a7 */ /* 0x000f2400080010ff */
[----:B----4-:R-:W-:Y:S05]  /*aa90*/  @!P0 BRA `(.L_x_137) ;  /* 0xfffffffc00f08947 */ /* 0x010fea000383ffff */
[----:B------:R-:W-:Y:S05]  /*aaa0*/  BRA `(.L_x_136) ;  /* 0xffffffe400747947 */ /* 0x000fea000383ffff */
        .weak           $__internal_0_$__cuda_sm10x_tcgen05_guardrail_trap_col_being_dealloced_not_returned_by_alloc
        .type           $__internal_0_$__cuda_sm10x_tcgen05_guardrail_trap_col_being_dealloced_not_returned_by_alloc,@function
        .size           $__internal_0_$__cuda_sm10x_tcgen05_guardrail_trap_col_being_dealloced_not_returned_by_alloc,($__internal_1_$__cuda_sm10x_tcgen05_guardrail_trap_phase_invalid_during_alloc - $__internal_0_$__cuda_sm10x_tcgen05_guardrail_trap_col_being_dealloced_not_returned_by_alloc)
$__internal_0_$__cuda_sm10x_tcgen05_guardrail_trap_col_being_dealloced_not_returned_by_alloc:
[----:B------:R-:W-:Y:S05]  /*aab0*/  BPT.TRAP 0x1 ;  /* 0x000000040000795c */ /* 0x000fea0000300000 */
[----:B------:R-:W-:-:S04]  /*aac0*/  HFMA2 R3, -RZ, RZ, 0, 0 ;  /* 0x00000000ff037431 */ /* 0x000fc800000001ff */
[----:B------:R-:W-:Y:S05]  /*aad0*/  RET.REL.NODEC R2 `(_ZN7cutlass13device_kernelINS_4gemm6kernel13GemmUniversalIN4cute5tupleIJiiiiEEENS1_10collective13CollectiveMmaINS1_35MainloopSm100TmaUmmaWarpSpecializedILi3ELi2ELi4ENS5_IJNS4_1CILi2EEESB_NSA_ILi1EEEEEEEENS5_IJNSA_ILi128EEENSA_ILi256EEESF_EEENS_12float_e5m2_tENS5_IJlSC_lEEESI_SJ_NS4_8TiledMMAINS4_8MMA_AtomIJNS4_10MMA_TraitsINS4_25SM100_MMA_F8F6F4_2x1SM_SSEJSI_SI_fSF_SG_NS4_17integral_constantINS4_4UMMA5MajorELSQ_0EEESR_NSO_INSP_7ScaleInELSS_0EEEST_EEEEEENS4_6LayoutINS5_IJSC_SC_SC_EEENS5_IJNSA_ILi0EEESY_SY_EEEEENS5_IJNS4_10UnderscoreES11_S11_EEEEENS4_28SM100_TMA_2SM_LOAD_MULTICASTENS4_14ComposedLayoutINS4_7SwizzleILi3ELi4ELi3EEENS4_18smem_ptr_flag_bitsILi8EEENSW_INS5_IJNSA_ILi8EEESF_EEENS5_IJSF_SC_EEEEEEEvNS4_8identityENS4_18SM100_TMA_2SM_LOADES1E_vS1F_EENS_8epilogue10collective18CollectiveEpilogueINS1I_23Sm100TmaWarpSpecializedILi4ELi2ELi32ELb0ELb0EEEJNS5_IJNSA_ILi64EEESG_SF_EEENS5_IJNSW_IS1N_SC_EENSW_INS5_IJNSA_ILi32EEESB_EEENS5_IJSC_SF_EEEEEEEESI_SJ_SI_SJ_NS1I_6fusion15FusionCallbacksIS1M_NS1V_17LinearCombinationISI_fSI_fLNS_15FloatRoundStyleE2EEES1O_S1U_JEEENS4_5SM1004TMEM4LOAD26SM100_TMEM_LOAD_32dp32b32xENS4_13SM90_TMA_LOADENS15_INS16_ILi1ELi4ELi3EEES19_NSW_INS5_IJS1A_S1Q_EEENS5_IJS1Q_SC_EEEEEEENS4_39AutoVectorizingCopyWithAssumedAlignmentILi128EEENS4_14SM90_TMA_STOREES2A_S2C_S2C_EEEvvEEEEvNT_6ParamsE) ;  /* 0xffffff5402487950 */ /* 0x000fea0003c3ffff */
        .weak           $__internal_1_$__cuda_sm10x_tcgen05_guardrail_trap_phase_invalid_during_alloc
        .type           $__internal_1_$__cuda_sm10x_tcgen05_guardrail_trap_phase_invalid_during_alloc,@function
        .size           $__internal_1_$__cuda_sm10x_tcgen05_guardrail_trap_phase_invalid_during_alloc,($__internal_2_$__cuda_sm10x_tcgen05_guardrail_trap_unallocated_columns_being_dealloced - $__internal_1_$__cuda_sm10x_tcgen05_guardrail_trap_phase_invalid_during_alloc)
$__internal_1_$__cuda_sm10x_tcgen05_guardrail_trap_phase_invalid_during_alloc:
[----:B------:R-:W-:Y:S05]  /*aae0*/  BPT.TRAP 0x1 ;  /* 0x000000040000795c */ /* 0x000fea0000300000 */
[----:B------:R-:W-:-:S04]  /*aaf0*/  MOV R5, 0x0 ;  /* 0x0000000000057802 */ /* 0x000fc80000000f00 */
[----:B------:R-:W-:Y:S05]  /*ab00*/  RET.REL.NODEC R4 `(_ZN7cutlass13device_kernelINS_4gemm6kernel13GemmUniversalIN4cute5tupleIJiiiiEEENS1_10collective13CollectiveMmaINS1_35MainloopSm100TmaUmmaWarpSpecializedILi3ELi2ELi4ENS5_IJNS4_1CILi2EEESB_NSA_ILi1EEEEEEEENS5_IJNSA_ILi128EEENSA_ILi256EEESF_EEENS_12float_e5m2_tENS5_IJlSC_lEEESI_SJ_NS4_8TiledMMAINS4_8MMA_AtomIJNS4_10MMA_TraitsINS4_25SM100_MMA_F8F6F4_2x1SM_SSEJSI_SI_fSF_SG_NS4_17integral_constantINS4_4UMMA5MajorELSQ_0EEESR_NSO_INSP_7ScaleInELSS_0EEEST_EEEEEENS4_6LayoutINS5_IJSC_SC_SC_EEENS5_IJNSA_ILi0EEESY_SY_EEEEENS5_IJNS4_10UnderscoreES11_S11_EEEEENS4_28SM100_TMA_2SM_LOAD_MULTICASTENS4_14ComposedLayoutINS4_7SwizzleILi3ELi4ELi3EEENS4_18smem_ptr_flag_bitsILi8EEENSW_INS5_IJNSA_ILi8EEESF_EEENS5_IJSF_SC_EEEEEEEvNS4_8identityENS4_18SM100_TMA_2SM_LOADES1E_vS1F_EENS_8epilogue10collective18CollectiveEpilogueINS1I_23Sm100TmaWarpSpecializedILi4ELi2ELi32ELb0ELb0EEEJNS5_IJNSA_ILi64EEESG_SF_EEENS5_IJNSW_IS1N_SC_EENSW_INS5_IJNSA_ILi32EEESB_EEENS5_IJSC_SF_EEEEEEEESI_SJ_SI_SJ_NS1I_6fusion15FusionCallbacksIS1M_NS1V_17LinearCombinationISI_fSI_fLNS_15FloatRoundStyleE2EEES1O_S1U_JEEENS4_5SM1004TMEM4LOAD26SM100_TMEM_LOAD_32dp32b32xENS4_13SM90_TMA_LOADENS15_INS16_ILi1ELi4ELi3EEES19_NSW_INS5_IJS1A_S1Q_EEENS5_IJS1Q_SC_EEEEEEENS4_39AutoVectorizingCopyWithAssumedAlignmentILi128EEENS4_14SM90_TMA_STOREES2A_S2C_S2C_EEEvvEEEEvNT_6ParamsE) ;  /* 0xffffff54043c7950 */ /* 0x000fea0003c3ffff */
        .weak           $__internal_2_$__cuda_sm10x_tcgen05_guardrail_trap_unallocated_columns_being_dealloced
        .type           $__internal_2_$__cuda_sm10x_tcgen05_guardrail_trap_unallocated_columns_being_dealloced,@function
        .size           $__internal_2_$__cuda_sm10x_tcgen05_guardrail_trap_unallocated_columns_being_dealloced,(.L_x_188 - $__internal_2_$__cuda_sm10x_tcgen05_guardrail_trap_unallocated_columns_being_dealloced)
$__internal_2_$__cuda_sm10x_tcgen05_guardrail_trap_unallocated_columns_being_dealloced:
[----:B------:R-:W-:Y:S05]  /*ab10*/  BPT.TRAP 0x1 ;  /* 0x000000040000795c */ /* 0x000fea0000300000 */
[----:B------:R-:W-:-:S04]  /*ab20*/  HFMA2 R3, -RZ, RZ, 0, 0 ;  /* 0x00000000ff037431 */ /* 0x000fc800000001ff */
[----:B------:R-:W-:Y:S05]  /*ab30*/  RET.REL.NODEC R2 `(_ZN7cutlass13device_kernelINS_4gemm6kernel13GemmUniversalIN4cute5tupleIJiiiiEEENS1_10collective13CollectiveMmaINS1_35MainloopSm100TmaUmmaWarpSpecializedILi3ELi2ELi4ENS5_IJNS4_1CILi2EEESB_NSA_ILi1EEEEEEEENS5_IJNSA_ILi128EEENSA_ILi256EEESF_EEENS_12float_e5m2_tENS5_IJlSC_lEEESI_SJ_NS4_8TiledMMAINS4_8MMA_AtomIJNS4_10MMA_TraitsINS4_25SM100_MMA_F8F6F4_2x1SM_SSEJSI_SI_fSF_SG_NS4_17integral_constantINS4_4UMMA5MajorELSQ_0EEESR_NSO_INSP_7ScaleInELSS_0EEEST_EEEEEENS4_6LayoutINS5_IJSC_SC_SC_EEENS5_IJNSA_ILi0EEESY_SY_EEEEENS5_IJNS4_10UnderscoreES11_S11_EEEEENS4_28SM100_TMA_2SM_LOAD_MULTICASTENS4_14ComposedLayoutINS4_7SwizzleILi3ELi4ELi3EEENS4_18smem_ptr_flag_bitsILi8EEENSW_INS5_IJNSA_ILi8EEESF_EEENS5_IJSF_SC_EEEEEEEvNS4_8identityENS4_18SM100_TMA_2SM_LOADES1E_vS1F_EENS_8epilogue10collective18CollectiveEpilogueINS1I_23Sm100TmaWarpSpecializedILi4ELi2ELi32ELb0ELb0EEEJNS5_IJNSA_ILi64EEESG_SF_EEENS5_IJNSW_IS1N_SC_EENSW_INS5_IJNSA_ILi32EEESB_EEENS5_IJSC_SF_EEEEEEEESI_SJ_SI_SJ_NS1I_6fusion15FusionCallbacksIS1M_NS1V_17LinearCombinationISI_fSI_fLNS_15FloatRoundStyleE2EEES1O_S1U_JEEENS4_5SM1004TMEM4LOAD26SM100_TMEM_LOAD_32dp32b32xENS4_13SM90_TMA_LOADENS15_INS16_ILi1ELi4ELi3EEES19_NSW_INS5_IJS1A_S1Q_EEENS5_IJS1Q_SC_EEEEEEENS4_39AutoVectorizingCopyWithAssumedAlignmentILi128EEENS4_14SM90_TMA_STOREES2A_S2C_S2C_EEEvvEEEEvNT_6ParamsE) ;  /* 0xffffff5402307950 */ /* 0x000fea0003c3ffff */
.L_x_187:
[----:B------:R-:W-:-:S00]  /*ab40*/  BRA `(.L_x_187) ;  /* 0xfffffffc00fc7947 */ /* 0x000fc0000383ffff */
[----:B------:R-:W-:-:S00]  /*ab50*/  NOP ;  /* 0x0000000000007918 */ /* 0x000fc00000000000 */
        /* <DEDUP_REMOVED lines=10> */
.L_x_188:


//--------------------- .nv.global.init           --------------------------
	.section	.nv.global.init,"aw",@progbits
.nv.global.init:
	.type		$str$27,@object
	.size		$str$27,($str$28 - $str$27)
$str$27:
        /*0000*/ 	.byte	0x28, 0x61, 0x64, 0x64, 0x72, 0x65, 0x73, 0x73, 0x20, 0x26, 0x20, 0x6d, 0x61, 0x73, 0x6b, 0x29
        /*0010*/ 	.byte	0x20, 0x3d, 0x3d, 0x20, 0x30, 0x00
	.type		$str$28,@object
	.size		$str$28,($str$26 - $str$28)
$str$28:
        /*0016*/ 	.byte	0x2f, 0x74, 0x6d, 0x70, 0x2f, 0x63, 0x75, 0x74, 0x6c, 0x61, 0x73, 0x73, 0x5f, 0x73, 0x77, 0x65
        /*0026*/ 	.byte	0x65, 0x70, 0x5f, 0x73, 0x72, 0x63, 0x2f, 0x69, 0x6e, 0x63, 0x6c, 0x75, 0x64, 0x65, 0x2f, 0x63
        /*0036*/ 	.byte	0x75, 0x74, 0x65, 0x2f, 0x70, 0x6f, 0x69, 0x6e, 0x74, 0x65, 0x72, 0x5f, 0x66, 0x6c, 0x61, 0x67
        /*0046*/ 	.byte	0x67, 0x65, 0x64, 0x2e, 0x68, 0x70, 0x70, 0x00
	.type		$str$26,@object
	.size		$str$26,($str$25 - $str$26)
$str$26:
        /*004e*/ 	.byte	0x2f, 0x74, 0x6d, 0x70, 0x2f, 0x63, 0x75, 0x74, 0x6c, 0x61, 0x73, 0x73, 0x5f, 0x73, 0x77, 0x65
        /*005e*/ 	.byte	0x65, 0x70, 0x5f, 0x73, 0x72, 0x63, 0x2f, 0x69, 0x6e, 0x63, 0x6c, 0x75, 0x64, 0x65, 0x2f, 0x63
        /*006e*/ 	.byte	0x75, 0x74, 0x65, 0x2f, 0x61, 0x74, 0x6f, 0x6d, 0x2f, 0x63, 0x6f, 0x70, 0x79, 0x5f, 0x74, 0x72
        /*007e*/ 	.byte	0x61, 0x69, 0x74, 0x73, 0x5f, 0x73, 0x6d, 0x31, 0x30, 0x30, 0x2e, 0x68, 0x70, 0x70, 0x00
	.type		$str$25,@object
	.size		$str$25,(__unnamed_1 - $str$25)
$str$25:
        /*008d*/ 	.byte	0x28, 0x28, 0x75, 0x69, 0x6e, 0x74, 0x33, 0x32, 0x5f, 0x74, 0x28, 0x74, 0x68, 0x72, 0x65, 0x61
        /*009d*/ 	.byte	0x64, 0x49, 0x64, 0x78, 0x2e, 0x78, 0x29, 0x20, 0x2f, 0x20, 0x33, 0x32, 0x29, 0x20, 0x25, 0x20
        /*00ad*/ 	.byte	0x34, 0x29, 0x20, 0x3d, 0x3d, 0x20, 0x28, 0x28, 0x28, 0x74, 0x6d, 0x65, 0x6d, 0x5f, 0x61, 0x64
        /*00bd*/ 	.byte	0x64, 0x72, 0x20, 0x3e, 0x3e, 0x20, 0x31, 0x36, 0x29, 0x20, 0x2f, 0x20, 0x33, 0x32, 0x29, 0x20
        /*00cd*/ 	.byte	0x25, 0x20, 0x34, 0x29, 0x00
	.type		__unnamed_1,@object
	.size		__unnamed_1,(__unnamed_2 - __unnamed_1)
__unnamed_1:
        /*00d2*/ 	.byte	0x61, 0x75, 0x74, 0x6f, 0x20, 0x63, 0x75, 0x74, 0x65, 0x3a, 0x3a, 0x61, 0x73, 0x5f, 0x70, 0x6f
        /* <DEDUP_REMOVED lines=24> */
        /*0262*/ 	.byte	0x3a, 0x3a, 0x43, 0x3c, 0x34, 0x30, 0x39, 0x36, 0x3e, 0x3e, 0x3e, 0x3e, 0x5d, 0x00
	.type		__unnamed_2,@object
	.size		__unnamed_2,(__unnamed_3 - __unnamed_2)
__unnamed_2:
        /* <DEDUP_REMOVED lines=26> */
	.type		__unnamed_3,@object
	.size		__unnamed_3,(.L_3 - __unnamed_3)
__unnamed_3:
        /* <DEDUP_REMOVED lines=40> */
        /*068e*/ 	.byte	0x74, 0x65, 0x3a, 0x3a, 0x43, 0x3c, 0x30, 0x3e, 0x3e, 0x3e, 0x3e, 0x5d, 0x00
.L_3:


//--------------------- .nv.shared._ZN7cutlass13device_kernelINS_4gemm6kernel13GemmUniversalIN4cute5tupleIJiiiiEEENS1_10collective13CollectiveMmaINS1_35MainloopSm100TmaUmmaWarpSpecializedILi3ELi2ELi4ENS5_IJNS4_1CILi2EEESB_NSA_ILi1EEEEEEEENS5_IJNSA_ILi128EEENSA_ILi256EEESF_EEENS_12float_e5m2_tENS5_IJlSC_lEEESI_SJ_NS4_8TiledMMAINS4_8MMA_AtomIJNS4_10MMA_TraitsINS4_25SM100_MMA_F8F6F4_2x1SM_SSEJSI_SI_fSF_SG_NS4_17integral_constantINS4_4UMMA5MajorELSQ_0EEESR_NSO_INSP_7ScaleInELSS_0EEEST_EEEEEENS4_6LayoutINS5_IJSC_SC_SC_EEENS5_IJNSA_ILi0EEESY_SY_EEEEENS5_IJNS4_10UnderscoreES11_S11_EEEEENS4_28SM100_TMA_2SM_LOAD_MULTICASTENS4_14ComposedLayoutINS4_7SwizzleILi3ELi4ELi3EEENS4_18smem_ptr_flag_bitsILi8EEENSW_INS5_IJNSA_ILi8EEESF_EEENS5_IJSF_SC_EEEEEEEvNS4_8identityENS4_18SM100_TMA_2SM_LOADES1E_vS1F_EENS_8epilogue10collective18CollectiveEpilogueINS1I_23Sm100TmaWarpSpecializedILi4ELi2ELi32ELb0ELb0EEEJNS5_IJNSA_ILi64EEESG_SF_EEENS5_IJNSW_IS1N_SC_EENSW_INS5_IJNSA_ILi32EEESB_EEENS5_IJSC_SF_EEEEEEEESI_SJ_SI_SJ_NS1I_6fusion15FusionCallbacksIS1M_NS1V_17LinearCombinationISI_fSI_fLNS_15FloatRoundStyleE2EEES1O_S1U_JEEENS4_5SM1004TMEM4LOAD26SM100_TMEM_LOAD_32dp32b32xENS4_13SM90_TMA_LOADENS15_INS16_ILi1ELi4ELi3EEES19_NSW_INS5_IJS1A_S1Q_EEENS5_IJS1Q_SC_EEEEEEENS4_39AutoVectorizingCopyWithAssumedAlignmentILi128EEENS4_14SM90_TMA_STOREES2A_S2C_S2C_EEEvvEEEEvNT_6ParamsE --------------------------
	.section	.nv.shared._ZN7cutlass13device_kernelINS_4gemm6kernel13GemmUniversalIN4cute5tupleIJiiiiEEENS1_10collective13CollectiveMmaINS1_35MainloopSm100TmaUmmaWarpSpecializedILi3ELi2ELi4ENS5_IJNS4_1CILi2EEESB_NSA_ILi1EEEEEEEENS5_IJNSA_ILi128EEENSA_ILi256EEESF_EEENS_12float_e5m2_tENS5_IJlSC_lEEESI_SJ_NS4_8TiledMMAINS4_8MMA_AtomIJNS4_10MMA_TraitsINS4_25SM100_MMA_F8F6F4_2x1SM_SSEJSI_SI_fSF_SG_NS4_17integral_constantINS4_4UMMA5MajorELSQ_0EEESR_NSO_INSP_7ScaleInELSS_0EEEST_EEEEEENS4_6LayoutINS5_IJSC_SC_SC_EEENS5_IJNSA_ILi0EEESY_SY_EEEEENS5_IJNS4_10UnderscoreES11_S11_EEEEENS4_28SM100_TMA_2SM_LOAD_MULTICASTENS4_14ComposedLayoutINS4_7SwizzleILi3ELi4ELi3EEENS4_18smem_ptr_flag_bitsILi8EEENSW_INS5_IJNSA_ILi8EEESF_EEENS5_IJSF_SC_EEEEEEEvNS4_8identityENS4_18SM100_TMA_2SM_LOADES1E_vS1F_EENS_8epilogue10collective18CollectiveEpilogueINS1I_23Sm100TmaWarpSpecializedILi4ELi2ELi32ELb0ELb0EEEJNS5_IJNSA_ILi64EEESG_SF_EEENS5_IJNSW_IS1N_SC_EENSW_INS5_IJNSA_ILi32EEESB_EEENS5_IJSC_SF_EEEEEEEESI_SJ_SI_SJ_NS1I_6fusion15FusionCallbacksIS1M_NS1V_17LinearCombinationISI_fSI_fLNS_15FloatRoundStyleE2EEES1O_S1U_JEEENS4_5SM1004TMEM4LOAD26SM100_TMEM_LOAD_32dp32b32xENS4_13SM90_TMA_LOADENS15_INS16_ILi1ELi4ELi3EEES19_NSW_INS5_IJS1A_S1Q_EEENS5_IJS1Q_SC_EEEEEEENS4_39AutoVectorizingCopyWithAssumedAlignmentILi128EEENS4_14SM90_TMA_STOREES2A_S2C_S2C_EEEvvEEEEvNT_6ParamsE,"aw",@nobits
	.sectionflags	@""
	.align	16
	.zero		1024


//--------------------- .nv.shared.reserved.0     --------------------------
	.section	.nv.shared.reserved.0,"aw",@nobits
	.weak		__nv_reservedSMEM_offset_0_alias
	.size		__nv_reservedSMEM_offset_0_alias, 0, 64
	.other		__nv_reservedSMEM_offset_0_alias,@"STO_CUDA_RESERVED_SHARED STV_DEFAULT"
__nv_reservedSMEM_offset_0_alias:
	.zero		0
.nv.shared.reserved.0:
	.zero		64
	.weak		__nv_reservedSMEM_tcgen05_partition
	.type		__nv_reservedSMEM_tcgen05_partition,@object
	.size		__nv_reservedSMEM_tcgen05_partition,(.L_0 - __nv_reservedSMEM_tcgen05_partition)
__nv_reservedSMEM_tcgen05_partition:
	.zero		32
.L_0:


//--------------------- .nv.global                --------------------------
	.section	.nv.global,"aw",@nobits
.nv.global:
	.type		_ZN39_INTERNAL_d9e7448b_4_k_cu_df65b9cc_91514cute1_E,@object
	.size		_ZN39_INTERNAL_d9e7448b_4_k_cu_df65b9cc_91514cute1_E,(_ZN39_INTERNAL_d9e7448b_4_k_cu_df65b9cc_91514cuda3std3__45__cpo6cbeginE - _ZN39_INTERNAL_d9e7448b_4_k_cu_df65b9cc_91514cute1_E)
_ZN39_INTERNAL_d9e7448b_4_k_cu_df65b9cc_91514cute1_E:
	.zero		1
	.type		_ZN39_INTERNAL_d9e7448b_4_k_cu_df65b9cc_91514cuda3std3__45__cpo6cbeginE,@object
	.size		_ZN39_INTERNAL_d9e7448b_4_k_cu_df65b9cc_91514cuda3std3__45__cpo6cbeginE,(_ZN39_INTERNAL_d9e7448b_4_k_cu_df65b9cc_91514cuda3std3__48in_placeE - _ZN39_INTERNAL_d9e7448b_4_k_cu_df65b9cc_91514cuda3std3__45__cpo6cbeginE)
_ZN39_INTERNAL_d9e7448b_4_k_cu_df65b9cc_91514cuda3std3__45__cpo6cbeginE:
	.zero		1
	.type		_ZN39_INTERNAL_d9e7448b_4_k_cu_df65b9cc_91514cuda3std3__48in_placeE,@object
	.size		_ZN39_INTERNAL_d9e7448b_4_k_cu_df65b9cc_91514cuda3std3__48in_placeE,(_ZN39_INTERNAL_d9e7448b_4_k_cu_df65b9cc_91514cuda3std6ranges3__45__cpo9iter_moveE - _ZN39_INTERNAL_d9e7448b_4_k_cu_df65b9cc_91514cuda3std3__48in_placeE)
_ZN39_INTERNAL_d9e7448b_4_k_cu_df65b9cc_91514cuda3std3__48in_placeE:
	.zero		1
	.type		_ZN39_INTERNAL_d9e7448b_4_k_cu_df65b9cc_91514cuda3std6ranges3__45__cpo9iter_moveE,@object
	.size		_ZN39_INTERNAL_d9e7448b_4_k_cu_df65b9cc_91514cuda3std6ranges3__45__cpo9iter_moveE,(_ZN39_INTERNAL_d9e7448b_4_k_cu_df65b9cc_91514cuda3std3__45__cpo5beginE - _ZN39_INTERNAL_d9e7448b_4_k_cu_df65b9cc_91514cuda3std6ranges3__45__cpo9iter_moveE)
_ZN39_INTERNAL_d9e7448b_4_k_cu_df65b9cc_91514cuda3std6ranges3__45__cpo9iter_moveE:
	.zero		1
	.type		_ZN39_INTERNAL_d9e7448b_4_k_cu_df65b9cc_91514cuda3std3__45__cpo5beginE,@object
	.size		_ZN39_INTERNAL_d9e7448b_4_k_cu_df65b9cc_91514cuda3std3__45__cpo5beginE,(_ZN39_INTERNAL_d9e7448b_4_k_cu_df65b9cc_91514cuda3std3__441_GLOBAL__N__d9e7448b_4_k_cu_df65b9cc_91516ignoreE - _ZN39_INTERNAL_d9e7448b_4_k_cu_df65b9cc_91514cuda3std3__45__cpo5beginE)
_ZN39_INTERNAL_d9e7448b_4_k_cu_df65b9cc_91514cuda3std3__45__cpo5beginE:
	.zero		1
	.type		_ZN39_INTERNAL_d9e7448b_4_k_cu_df65b9cc_91514cuda3std3__441_GLOBAL__N__d9e7448b_4_k_cu_df65b9cc_91516ignoreE,@object
	.size		_ZN39_INTERNAL_d9e7448b_4_k_cu_df65b9cc_91514cuda3std3__441_GLOBAL__N__d9e7448b_4_k_cu_df65b9cc_91516ignoreE,(_ZN39_INTERNAL_d9e7448b_4_k_cu_df65b9cc_91514cute7productE - _ZN39_INTERNAL_d9e7448b_4_k_cu_df65b9cc_91514cuda3std3__441_GLOBAL__N__d9e7448b_4_k_cu_df65b9cc_91516ignoreE)
_ZN39_INTERNAL_d9e7448b_4_k_cu_df65b9cc_91514cuda3std3__441_GLOBAL__N__d9e7448b_4_k_cu_df65b9cc_91516ignoreE:
	.zero		1
	.type		_ZN39_INTERNAL_d9e7448b_4_k_cu_df65b9cc_91514cute7productE,@object
	.size		_ZN39_INTERNAL_d9e7448b_4_k_cu_df65b9cc_91514cute7productE,(_ZN39_INTERNAL_d9e7448b_4_k_cu_df65b9cc_91514cuda3std3__45__cpo3endE - _ZN39_INTERNAL_d9e7448b_4_k_cu_df65b9cc_91514cute7productE)
_ZN39_INTERNAL_d9e7448b_4_k_cu_df65b9cc_91514cute7productE:
	.zero		1
	.type		_ZN39_INTERNAL_d9e7448b_4_k_cu_df65b9cc_91514cuda3std3__45__cpo3endE,@object
	.size		_ZN39_INTERNAL_d9e7448b_4_k_cu_df65b9cc_91514cuda3std3__45__cpo3endE,(_ZN39_INTERNAL_d9e7448b_4_k_cu_df65b9cc_91514cuda3std3__419piecewise_constructE - _ZN39_INTERNAL_d9e7448b_4_k_cu_df65b9cc_91514cuda3std3__45__cpo3endE)
_ZN39_INTERNAL_d9e7448b_4_k_cu_df65b9cc_91514cuda3std3__45__cpo3endE:
	.zero		1
	.type		_ZN39_INTERNAL_d9e7448b_4_k_cu_df65b9cc_91514cuda3std3__419piecewise_constructE,@object
	.size		_ZN39_INTERNAL_d9e7448b_4_k_cu_df65b9cc_91514cuda3std3__419piecewise_constructE,(_ZN39_INTERNAL_d9e7448b_4_k_cu_df65b9cc_91514cuda3std3__45__cpo4cendE - _ZN39_INTERNAL_d9e7448b_4_k_cu_df65b9cc_91514cuda3std3__419piecewise_constructE)
_ZN39_INTERNAL_d9e7448b_4_k_cu_df65b9cc_91514cuda3std3__419piecewise_constructE:
	.zero		1
	.type		_ZN39_INTERNAL_d9e7448b_4_k_cu_df65b9cc_91514cuda3std3__45__cpo4cendE,@object
	.size		_ZN39_INTERNAL_d9e7448b_4_k_cu_df65b9cc_91514cuda3std3__45__cpo4cendE,(_ZN39_INTERNAL_d9e7448b_4_k_cu_df65b9cc_91514cuda3std6ranges3__45__cpo4swapE - _ZN39_INTERNAL_d9e7448b_4_k_cu_df65b9cc_91514cuda3std3__45__cpo4cendE)
_ZN39_INTERNAL_d9e7448b_4_k_cu_df65b9cc_91514cuda3std3__45__cpo4cendE:
	.zero		1
	.type		_ZN39_INTERNAL_d9e7448b_4_k_cu_df65b9cc_91514cuda3std6ranges3__45__cpo4swapE,@object
	.size		_ZN39_INTERNAL_d9e7448b_4_k_cu_df65b9cc_91514cuda3std6ranges3__45__cpo4swapE,(.L_11 - _ZN39_INTERNAL_d9e7448b_4_k_cu_df65b9cc_91514cuda3std6ranges3__45__cpo4swapE)
_ZN39_INTERNAL_d9e7448b_4_k_cu_df65b9cc_91514cuda3std6ranges3__45__cpo4swapE:
	.zero		1
.L_11:


//--------------------- .nv.constant0._ZN7cutlass13device_kernelINS_4gemm6kernel13GemmUniversalIN4cute5tupleIJiiiiEEENS1_10collective13CollectiveMmaINS1_35MainloopSm100TmaUmmaWarpSpecializedILi3ELi2ELi4ENS5_IJNS4_1CILi2EEESB_NSA_ILi1EEEEEEEENS5_IJNSA_ILi128EEENSA_ILi256EEESF_EEENS_12float_e5m2_tENS5_IJlSC_lEEESI_SJ_NS4_8TiledMMAINS4_8MMA_AtomIJNS4_10MMA_TraitsINS4_25SM100_MMA_F8F6F4_2x1SM_SSEJSI_SI_fSF_SG_NS4_17integral_constantINS4_4UMMA5MajorELSQ_0EEESR_NSO_INSP_7ScaleInELSS_0EEEST_EEEEEENS4_6LayoutINS5_IJSC_SC_SC_EEENS5_IJNSA_ILi0EEESY_SY_EEEEENS5_IJNS4_10UnderscoreES11_S11_EEEEENS4_28SM100_TMA_2SM_LOAD_MULTICASTENS4_14ComposedLayoutINS4_7SwizzleILi3ELi4ELi3EEENS4_18smem_ptr_flag_bitsILi8EEENSW_INS5_IJNSA_ILi8EEESF_EEENS5_IJSF_SC_EEEEEEEvNS4_8identityENS4_18SM100_TMA_2SM_LOADES1E_vS1F_EENS_8epilogue10collective18CollectiveEpilogueINS1I_23Sm100TmaWarpSpecializedILi4ELi2ELi32ELb0ELb0EEEJNS5_IJNSA_ILi64EEESG_SF_EEENS5_IJNSW_IS1N_SC_EENSW_INS5_IJNSA_ILi32EEESB_EEENS5_IJSC_SF_EEEEEEEESI_SJ_SI_SJ_NS1I_6fusion15FusionCallbacksIS1M_NS1V_17LinearCombinationISI_fSI_fLNS_15FloatRoundStyleE2EEES1O_S1U_JEEENS4_5SM1004TMEM4LOAD26SM100_TMEM_LOAD_32dp32b32xENS4_13SM90_TMA_LOADENS15_INS16_ILi1ELi4ELi3EEES19_NSW_INS5_IJS1A_S1Q_EEENS5_IJS1Q_SC_EEEEEEENS4_39AutoVectorizingCopyWithAssumedAlignmentILi128EEENS4_14SM90_TMA_STOREES2A_S2C_S2C_EEEvvEEEEvNT_6ParamsE --------------------------
	.section	.nv.constant0._ZN7cutlass13device_kernelINS_4gemm6kernel13GemmUniversalIN4cute5tupleIJiiiiEEENS1_10collective13CollectiveMmaINS1_35MainloopSm100TmaUmmaWarpSpecializedILi3ELi2ELi4ENS5_IJNS4_1CILi2EEESB_NSA_ILi1EEEEEEEENS5_IJNSA_ILi128EEENSA_ILi256EEESF_EEENS_12float_e5m2_tENS5_IJlSC_lEEESI_SJ_NS4_8TiledMMAINS4_8MMA_AtomIJNS4_10MMA_TraitsINS4_25SM100_MMA_F8F6F4_2x1SM_SSEJSI_SI_fSF_SG_NS4_17integral_constantINS4_4UMMA5MajorELSQ_0EEESR_NSO_INSP_7ScaleInELSS_0EEEST_EEEEEENS4_6LayoutINS5_IJSC_SC_SC_EEENS5_IJNSA_ILi0EEESY_SY_EEEEENS5_IJNS4_10UnderscoreES11_S11_EEEEENS4_28SM100_TMA_2SM_LOAD_MULTICASTENS4_14ComposedLayoutINS4_7SwizzleILi3ELi4ELi3EEENS4_18smem_ptr_flag_bitsILi8EEENSW_INS5_IJNSA_ILi8EEESF_EEENS5_IJSF_SC_EEEEEEEvNS4_8identityENS4_18SM100_TMA_2SM_LOADES1E_vS1F_EENS_8epilogue10collective18CollectiveEpilogueINS1I_23Sm100TmaWarpSpecializedILi4ELi2ELi32ELb0ELb0EEEJNS5_IJNSA_ILi64EEESG_SF_EEENS5_IJNSW_IS1N_SC_EENSW_INS5_IJNSA_ILi32EEESB_EEENS5_IJSC_SF_EEEEEEEESI_SJ_SI_SJ_NS1I_6fusion15FusionCallbacksIS1M_NS1V_17LinearCombinationISI_fSI_fLNS_15FloatRoundStyleE2EEES1O_S1U_JEEENS4_5SM1004TMEM4LOAD26SM100_TMEM_LOAD_32dp32b32xENS4_13SM90_TMA_LOADENS15_INS16_ILi1ELi4ELi3EEES19_NSW_INS5_IJS1A_S1Q_EEENS5_IJS1Q_SC_EEEEEEENS4_39AutoVectorizingCopyWithAssumedAlignmentILi128EEENS4_14SM90_TMA_STOREES2A_S2C_S2C_EEEvvEEEEvNT_6ParamsE,"a",@progbits
	.sectionflags	@""
	.align	4
.nv.constant0._ZN7cutlass13device_kernelINS_4gemm6kernel13GemmUniversalIN4cute5tupleIJiiiiEEENS1_10collective13CollectiveMmaINS1_35MainloopSm100TmaUmmaWarpSpecializedILi3ELi2ELi4ENS5_IJNS4_1CILi2EEESB_NSA_ILi1EEEEEEEENS5_IJNSA_ILi128EEENSA_ILi256EEESF_EEENS_12float_e5m2_tENS5_IJlSC_lEEESI_SJ_NS4_8TiledMMAINS4_8MMA_AtomIJNS4_10MMA_TraitsINS4_25SM100_MMA_F8F6F4_2x1SM_SSEJSI_SI_fSF_SG_NS4_17integral_constantINS4_4UMMA5MajorELSQ_0EEESR_NSO_INSP_7ScaleInELSS_0EEEST_EEEEEENS4_6LayoutINS5_IJSC_SC_SC_EEENS5_IJNSA_ILi0EEESY_SY_EEEEENS5_IJNS4_10UnderscoreES11_S11_EEEEENS4_28SM100_TMA_2SM_LOAD_MULTICASTENS4_14ComposedLayoutINS4_7SwizzleILi3ELi4ELi3EEENS4_18smem_ptr_flag_bitsILi8EEENSW_INS5_IJNSA_ILi8EEESF_EEENS5_IJSF_SC_EEEEEEEvNS4_8identityENS4_18SM100_TMA_2SM_LOADES1E_vS1F_EENS_8epilogue10collective18CollectiveEpilogueINS1I_23Sm100TmaWarpSpecializedILi4ELi2ELi32ELb0ELb0EEEJNS5_IJNSA_ILi64EEESG_SF_EEENS5_IJNSW_IS1N_SC_EENSW_INS5_IJNSA_ILi32EEESB_EEENS5_IJSC_SF_EEEEEEEESI_SJ_SI_SJ_NS1I_6fusion15FusionCallbacksIS1M_NS1V_17LinearCombinationISI_fSI_fLNS_15FloatRoundStyleE2EEES1O_S1U_JEEENS4_5SM1004TMEM4LOAD26SM100_TMEM_LOAD_32dp32b32xENS4_13SM90_TMA_LOADENS15_INS16_ILi1ELi4ELi3EEES19_NSW_INS5_IJS1A_S1Q_EEENS5_IJS1Q_SC_EEEEEEENS4_39AutoVectorizingCopyWithAssumedAlignmentILi128EEENS4_14SM90_TMA_STOREES2A_S2C_S2C_EEEvvEEEEvNT_6ParamsE:
	.zero		2944


//--------------------- SYMBOLS --------------------------

	.type		.nv.reservedSmem.offset0,@object
	.size		.nv.reservedSmem.offset0,0x4
	.type		.nv.reservedSmem.cap,@object
	.size		.nv.reservedSmem.cap,0x4
	.type		__assertfail,@function
